	.target	sm_90a

	.elftype	@"ET_EXEC"


//--------------------- .note.nv.tkinfo           --------------------------
	.section	.note.nv.tkinfo,"",@"SHT_NOTE"
	.sectionflags	@"SHF_NOTE_NV_TKINFO"
	.tkinfo
        /*0018*/ 	.word	0x00000002
        /*0030*/ 	.string	""
        /*0030*/ 	.string	"ptxas"
        /*0030*/ 	.string	"Cuda compilation tools, release 13.0, V13.0.88"
        /*0030*/ 	.string	"Build cuda_13.0.r13.0/compiler.36424714_0"
        /*0030*/ 	.string	"-arch sm_90a -m 64 "



//--------------------- .note.nv.cuinfo           --------------------------
	.section	.note.nv.cuinfo,"",@"SHT_NOTE"
	.sectionflags	@"SHF_NOTE_NV_CUINFO"
        /*0018*/ 	.short	0x0002
        /*001a*/ 	.short	0x005a
        /*001c*/ 	.short	0x0082
	.zero		2


//--------------------- .nv.info                  --------------------------
	.section	.nv.info,"",@"SHT_CUDA_INFO"
	.align	4


	//----- nvinfo : EIATTR_REGCOUNT
	.align		4
        /*0000*/ 	.byte	0x04, 0x2f
        /*0002*/ 	.short	(.L_12 - .L_11)
	.align		4
.L_11:
        /*0004*/ 	.word	index@(_ZN7cutlass6KernelINS_4gemm6kernel15Rank2KUniversalINS1_11threadblock13MmaMultistageINS1_9GemmShapeILi128ELi64ELi16EEENS_9transform11threadblock28PredicatedTileAccessIteratorINS_11MatrixShapeILi128ELi16EEEdNS_6layout11ColumnMajorELi1ENS8_31PitchLinearWarpStripedThreadMapINS_16PitchLinearShapeILi128ELi16EEELi256ENSG_ILi16ELi2EEELi1EEENS_5ArrayIdLi1ELb1EEELb0ENSD_9NoPermuteEEENS9_25RegularTileAccessIteratorISC_dNSD_43ColumnMajorTensorOpMultiplicandCongruous64bELi1ESJ_Li8EEELNS_4arch14CacheOperation4KindE0ENSA_INSB_ILi16ELi64EEEdNSD_8RowMajorELi0ENSF_INSG_ILi64ELi16EEELi256ESI_Li1EEESL_Lb0ESM_EENSO_ISU_dNSD_40RowMajorTensorOpMultiplicandCongruous64bELi0ESX_Li8EEELST_0EdSV_NS4_9MmaPolicyINS1_4warp11MmaTensorOpINS6_ILi32ELi32ELi16EEEdSP_dSZ_dSV_NS12_17MmaTensorOpPolicyINSR_3MmaINS6_ILi8ELi8ELi4EEELi32EdSV_dSE_dSV_NSR_13OpMultiplyAddEEENSB_ILi1ELi1EEEEELi1ELb0EbEENSB_ILi0ELi0EEES1D_Li1EEELi3ELNS1_23SharedMemoryClearOptionE0EbEES1G_NS_8epilogue11threadblock8EpilogueIS7_S1C_Li1ENS1I_27PredicatedTileIteratorBlas3INS1I_26OutputTileOptimalThreadMapINS1I_15OutputTileShapeILi64ELi8ELi4ELi1ELi1EEENS1M_ILi1ELi4ELi1ELi1ELi4EEELi256ELi1ELi64EEEdLNS_8BlasModeE1EEENS1H_4warp24FragmentIteratorTensorOpIS14_S17_dNSK_IdLi2ELb1EEESV_EENS1S_20TileIteratorTensorOpIS14_S17_dSV_EENS1I_18SharedLoadIteratorINS1P_18CompactedThreadMapEdLi8EEENS1H_6thread17LinearCombinationIdLi1EddLNS21_9ScaleType4KindE0ELNS_15FloatRoundStyleE2EdEENSB_ILi0ELi4EEELi1ELi1EEENS4_30GemmIdentityThreadblockSwizzleILi1EEELNS_8FillModeE2ELS1Q_1EEEEEvNT_6ParamsE)
        /*0008*/ 	.word	0x00000099


	//----- nvinfo : EIATTR_FRAME_SIZE
	.align		4
.L_12:
        /*000c*/ 	.byte	0x04, 0x11
        /*000e*/ 	.short	(.L_14 - .L_13)
	.align		4
.L_13:
        /*0010*/ 	.word	index@($__internal_1_$__cuda_sm20_rem_u64)
        /*0014*/ 	.word	0x00000000


	//----- nvinfo : EIATTR_FRAME_SIZE
	.align		4
.L_14:
        /*0018*/ 	.byte	0x04, 0x11
        /*001a*/ 	.short	(.L_16 - .L_15)
	.align		4
.L_15:
        /*001c*/ 	.word	index@($__internal_0_$__cuda_sm20_div_u64)
        /*0020*/ 	.word	0x00000000


	//----- nvinfo : EIATTR_FRAME_SIZE
	.align		4
.L_16:
        /*0024*/ 	.byte	0x04, 0x11
        /*0026*/ 	.short	(.L_18 - .L_17)
	.align		4
.L_17:
        /*0028*/ 	.word	index@(_ZN7cutlass6KernelINS_4gemm6kernel15Rank2KUniversalINS1_11threadblock13MmaMultistageINS1_9GemmShapeILi128ELi64ELi16EEENS_9transform11threadblock28PredicatedTileAccessIteratorINS_11MatrixShapeILi128ELi16EEEdNS_6layout11ColumnMajorELi1ENS8_31PitchLinearWarpStripedThreadMapINS_16PitchLinearShapeILi128ELi16EEELi256ENSG_ILi16ELi2EEELi1EEENS_5ArrayIdLi1ELb1EEELb0ENSD_9NoPermuteEEENS9_25RegularTileAccessIteratorISC_dNSD_43ColumnMajorTensorOpMultiplicandCongruous64bELi1ESJ_Li8EEELNS_4arch14CacheOperation4KindE0ENSA_INSB_ILi16ELi64EEEdNSD_8RowMajorELi0ENSF_INSG_ILi64ELi16EEELi256ESI_Li1EEESL_Lb0ESM_EENSO_ISU_dNSD_40RowMajorTensorOpMultiplicandCongruous64bELi0ESX_Li8EEELST_0EdSV_NS4_9MmaPolicyINS1_4warp11MmaTensorOpINS6_ILi32ELi32ELi16EEEdSP_dSZ_dSV_NS12_17MmaTensorOpPolicyINSR_3MmaINS6_ILi8ELi8ELi4EEELi32EdSV_dSE_dSV_NSR_13OpMultiplyAddEEENSB_ILi1ELi1EEEEELi1ELb0EbEENSB_ILi0ELi0EEES1D_Li1EEELi3ELNS1_23SharedMemoryClearOptionE0EbEES1G_NS_8epilogue11threadblock8EpilogueIS7_S1C_Li1ENS1I_27PredicatedTileIteratorBlas3INS1I_26OutputTileOptimalThreadMapINS1I_15OutputTileShapeILi64ELi8ELi4ELi1ELi1EEENS1M_ILi1ELi4ELi1ELi1ELi4EEELi256ELi1ELi64EEEdLNS_8BlasModeE1EEENS1H_4warp24FragmentIteratorTensorOpIS14_S17_dNSK_IdLi2ELb1EEESV_EENS1S_20TileIteratorTensorOpIS14_S17_dSV_EENS1I_18SharedLoadIteratorINS1P_18CompactedThreadMapEdLi8EEENS1H_6thread17LinearCombinationIdLi1EddLNS21_9ScaleType4KindE0ELNS_15FloatRoundStyleE2EdEENSB_ILi0ELi4EEELi1ELi1EEENS4_30GemmIdentityThreadblockSwizzleILi1EEELNS_8FillModeE2ELS1Q_1EEEEEvNT_6ParamsE)
        /*002c*/ 	.word	0x00000000


	//----- nvinfo : EIATTR_MIN_STACK_SIZE
	.align		4
.L_18:
        /*0030*/ 	.byte	0x04, 0x12
        /*0032*/ 	.short	(.L_20 - .L_19)
	.align		4
.L_19:
        /*0034*/ 	.word	index@(_ZN7cutlass6KernelINS_4gemm6kernel15Rank2KUniversalINS1_11threadblock13MmaMultistageINS1_9GemmShapeILi128ELi64ELi16EEENS_9transform11threadblock28PredicatedTileAccessIteratorINS_11MatrixShapeILi128ELi16EEEdNS_6layout11ColumnMajorELi1ENS8_31PitchLinearWarpStripedThreadMapINS_16PitchLinearShapeILi128ELi16EEELi256ENSG_ILi16ELi2EEELi1EEENS_5ArrayIdLi1ELb1EEELb0ENSD_9NoPermuteEEENS9_25RegularTileAccessIteratorISC_dNSD_43ColumnMajorTensorOpMultiplicandCongruous64bELi1ESJ_Li8EEELNS_4arch14CacheOperation4KindE0ENSA_INSB_ILi16ELi64EEEdNSD_8RowMajorELi0ENSF_INSG_ILi64ELi16EEELi256ESI_Li1EEESL_Lb0ESM_EENSO_ISU_dNSD_40RowMajorTensorOpMultiplicandCongruous64bELi0ESX_Li8EEELST_0EdSV_NS4_9MmaPolicyINS1_4warp11MmaTensorOpINS6_ILi32ELi32ELi16EEEdSP_dSZ_dSV_NS12_17MmaTensorOpPolicyINSR_3MmaINS6_ILi8ELi8ELi4EEELi32EdSV_dSE_dSV_NSR_13OpMultiplyAddEEENSB_ILi1ELi1EEEEELi1ELb0EbEENSB_ILi0ELi0EEES1D_Li1EEELi3ELNS1_23SharedMemoryClearOptionE0EbEES1G_NS_8epilogue11threadblock8EpilogueIS7_S1C_Li1ENS1I_27PredicatedTileIteratorBlas3INS1I_26OutputTileOptimalThreadMapINS1I_15OutputTileShapeILi64ELi8ELi4ELi1ELi1EEENS1M_ILi1ELi4ELi1ELi1ELi4EEELi256ELi1ELi64EEEdLNS_8BlasModeE1EEENS1H_4warp24FragmentIteratorTensorOpIS14_S17_dNSK_IdLi2ELb1EEESV_EENS1S_20TileIteratorTensorOpIS14_S17_dSV_EENS1I_18SharedLoadIteratorINS1P_18CompactedThreadMapEdLi8EEENS1H_6thread17LinearCombinationIdLi1EddLNS21_9ScaleType4KindE0ELNS_15FloatRoundStyleE2EdEENSB_ILi0ELi4EEELi1ELi1EEENS4_30GemmIdentityThreadblockSwizzleILi1EEELNS_8FillModeE2ELS1Q_1EEEEEvNT_6ParamsE)
        /*0038*/ 	.word	0x00000000
.L_20:


//--------------------- .nv.compat                --------------------------
	.section	.nv.compat,"",@"SHT_CUDA_COMPAT_INFO"
	.align	4
        /*0000*/ 	.byte	0x02, 0x09, 0x01, 0x00, 0x02, 0x02, 0x01, 0x00, 0x02, 0x05, 0x05, 0x00, 0x03, 0x07, 0x01, 0x01
        /*0010*/ 	.byte	0x02, 0x03, 0x00, 0x00, 0x02, 0x06, 0x01, 0x00, 0x04, 0x0b, 0x08, 0x00, 0x00, 0x00, 0x00, 0x00
        /*0020*/ 	.byte	0x00, 0x00, 0x00, 0x00


//--------------------- .nv.info._ZN7cutlass6KernelINS_4gemm6kernel15Rank2KUniversalINS1_11threadblock13MmaMultistageINS1_9GemmShapeILi128ELi64ELi16EEENS_9transform11threadblock28PredicatedTileAccessIteratorINS_11MatrixShapeILi128ELi16EEEdNS_6layout11ColumnMajorELi1ENS8_31PitchLinearWarpStripedThreadMapINS_16PitchLinearShapeILi128ELi16EEELi256ENSG_ILi16ELi2EEELi1EEENS_5ArrayIdLi1ELb1EEELb0ENSD_9NoPermuteEEENS9_25RegularTileAccessIteratorISC_dNSD_43ColumnMajorTensorOpMultiplicandCongruous64bELi1ESJ_Li8EEELNS_4arch14CacheOperation4KindE0ENSA_INSB_ILi16ELi64EEEdNSD_8RowMajorELi0ENSF_INSG_ILi64ELi16EEELi256ESI_Li1EEESL_Lb0ESM_EENSO_ISU_dNSD_40RowMajorTensorOpMultiplicandCongruous64bELi0ESX_Li8EEELST_0EdSV_NS4_9MmaPolicyINS1_4warp11MmaTensorOpINS6_ILi32ELi32ELi16EEEdSP_dSZ_dSV_NS12_17MmaTensorOpPolicyINSR_3MmaINS6_ILi8ELi8ELi4EEELi32EdSV_dSE_dSV_NSR_13OpMultiplyAddEEENSB_ILi1ELi1EEEEELi1ELb0EbEENSB_ILi0ELi0EEES1D_Li1EEELi3ELNS1_23SharedMemoryClearOptionE0EbEES1G_NS_8epilogue11threadblock8EpilogueIS7_S1C_Li1ENS1I_27PredicatedTileIteratorBlas3INS1I_26OutputTileOptimalThreadMapINS1I_15OutputTileShapeILi64ELi8ELi4ELi1ELi1EEENS1M_ILi1ELi4ELi1ELi1ELi4EEELi256ELi1ELi64EEEdLNS_8BlasModeE1EEENS1H_4warp24FragmentIteratorTensorOpIS14_S17_dNSK_IdLi2ELb1EEESV_EENS1S_20TileIteratorTensorOpIS14_S17_dSV_EENS1I_18SharedLoadIteratorINS1P_18CompactedThreadMapEdLi8EEENS1H_6thread17LinearCombinationIdLi1EddLNS21_9ScaleType4KindE0ELNS_15FloatRoundStyleE2EdEENSB_ILi0ELi4EEELi1ELi1EEENS4_30GemmIdentityThreadblockSwizzleILi1EEELNS_8FillModeE2ELS1Q_1EEEEEvNT_6ParamsE --------------------------
	.section	.nv.info._ZN7cutlass6KernelINS_4gemm6kernel15Rank2KUniversalINS1_11threadblock13MmaMultistageINS1_9GemmShapeILi128ELi64ELi16EEENS_9transform11threadblock28PredicatedTileAccessIteratorINS_11MatrixShapeILi128ELi16EEEdNS_6layout11ColumnMajorELi1ENS8_31PitchLinearWarpStripedThreadMapINS_16PitchLinearShapeILi128ELi16EEELi256ENSG_ILi16ELi2EEELi1EEENS_5ArrayIdLi1ELb1EEELb0ENSD_9NoPermuteEEENS9_25RegularTileAccessIteratorISC_dNSD_43ColumnMajorTensorOpMultiplicandCongruous64bELi1ESJ_Li8EEELNS_4arch14CacheOperation4KindE0ENSA_INSB_ILi16ELi64EEEdNSD_8RowMajorELi0ENSF_INSG_ILi64ELi16EEELi256ESI_Li1EEESL_Lb0ESM_EENSO_ISU_dNSD_40RowMajorTensorOpMultiplicandCongruous64bELi0ESX_Li8EEELST_0EdSV_NS4_9MmaPolicyINS1_4warp11MmaTensorOpINS6_ILi32ELi32ELi16EEEdSP_dSZ_dSV_NS12_17MmaTensorOpPolicyINSR_3MmaINS6_ILi8ELi8ELi4EEELi32EdSV_dSE_dSV_NSR_13OpMultiplyAddEEENSB_ILi1ELi1EEEEELi1ELb0EbEENSB_ILi0ELi0EEES1D_Li1EEELi3ELNS1_23SharedMemoryClearOptionE0EbEES1G_NS_8epilogue11threadblock8EpilogueIS7_S1C_Li1ENS1I_27PredicatedTileIteratorBlas3INS1I_26OutputTileOptimalThreadMapINS1I_15OutputTileShapeILi64ELi8ELi4ELi1ELi1EEENS1M_ILi1ELi4ELi1ELi1ELi4EEELi256ELi1ELi64EEEdLNS_8BlasModeE1EEENS1H_4warp24FragmentIteratorTensorOpIS14_S17_dNSK_IdLi2ELb1EEESV_EENS1S_20TileIteratorTensorOpIS14_S17_dSV_EENS1I_18SharedLoadIteratorINS1P_18CompactedThreadMapEdLi8EEENS1H_6thread17LinearCombinationIdLi1EddLNS21_9ScaleType4KindE0ELNS_15FloatRoundStyleE2EdEENSB_ILi0ELi4EEELi1ELi1EEENS4_30GemmIdentityThreadblockSwizzleILi1EEELNS_8FillModeE2ELS1Q_1EEEEEvNT_6ParamsE,"",@"SHT_CUDA_INFO"
	.sectionflags	@""
	.align	4


	//----- nvinfo : EIATTR_CUDA_API_VERSION
	.align		4
        /*0000*/ 	.byte	0x04, 0x37
        /*0002*/ 	.short	(.L_22 - .L_21)
.L_21:
        /*0004*/ 	.word	0x00000082


	//----- nvinfo : EIATTR_KPARAM_INFO
	.align		4
.L_22:
        /*0008*/ 	.byte	0x04, 0x17
        /*000a*/ 	.short	(.L_24 - .L_23)
.L_23:
        /*000c*/ 	.word	0x00000000
        /*0010*/ 	.short	0x0000
        /*0012*/ 	.short	0x0000
        /*0014*/ 	.byte	0x00, 0xf0, 0xc1, 0x06


	//----- nvinfo : EIATTR_SPARSE_MMA_MASK
	.align		4
.L_24:
        /*0018*/ 	.byte	0x03, 0x50
        /*001a*/ 	.short	0x0000


	//----- nvinfo : EIATTR_MAXREG_COUNT
	.align		4
        /*001c*/ 	.byte	0x03, 0x1b
        /*001e*/ 	.short	0x00ff


	//----- nvinfo : EIATTR_NUM_BARRIERS
	.align		4
        /*0020*/ 	.byte	0x02, 0x4c
        /*0022*/ 	.byte	0x01
	.zero		1


	//----- nvinfo : EIATTR_MERCURY_ISA_VERSION
	.align		4
        /*0024*/ 	.byte	0x03, 0x5f
        /*0026*/ 	.short	0x0101


	//----- nvinfo : EIATTR_COOP_GROUP_MASK_REGIDS
	.align		4
        /*0028*/ 	.byte	0x04, 0x29
        /*002a*/ 	.short	(.L_26 - .L_25)


	//   ....[0]....
.L_25:
        /*002c*/ 	.word	0xffffffff


	//----- nvinfo : EIATTR_COOP_GROUP_INSTR_OFFSETS
	.align		4
.L_26:
        /*0030*/ 	.byte	0x04, 0x28
        /*0032*/ 	.short	(.L_28 - .L_27)


	//   ....[0]....
.L_27:
        /*0034*/ 	.word	0x000012e0


	//----- nvinfo : EIATTR_EXIT_INSTR_OFFSETS
	.align		4
.L_28:
        /*0038*/ 	.byte	0x04, 0x1c
        /*003a*/ 	.short	(.L_30 - .L_29)


	//   ....[0]....
.L_29:
        /*003c*/ 	.word	0x00000070


	//   ....[1]....
        /*0040*/ 	.word	0x00000150


	//   ....[2]....
        /*0044*/ 	.word	0x000001a0


	//   ....[3]....
        /*0048*/ 	.word	0x0001a570


	//   ....[4]....
        /*004c*/ 	.word	0x0001a5a0


	//   ....[5]....
        /*0050*/ 	.word	0x0001a680


	//----- nvinfo : EIATTR_INDIRECT_BRANCH_TARGETS
	.align		4
.L_30:
        /*0054*/ 	.byte	0x04, 0x34
        /*0056*/ 	.short	(.L_32 - .L_31)


	//   ....[0]....
.L_31:
        /*0058*/ 	.word	.L_x_339@srel
        /*005c*/ 	.short	0x0
        /*005e*/ 	.short	0x0
        /*0060*/ 	.word	0x3
        /*0064*/ 	.word	.L_x_340@srel
        /*0068*/ 	.word	.L_x_341@srel
        /*006c*/ 	.word	.L_x_342@srel


	//----- nvinfo : EIATTR_CRS_STACK_SIZE
	.align		4
.L_32:
        /*0070*/ 	.byte	0x04, 0x1e
        /*0072*/ 	.short	(.L_34 - .L_33)
.L_33:
        /*0074*/ 	.word	0x00000000


	//----- nvinfo : EIATTR_CBANK_PARAM_SIZE
	.align		4
.L_34:
        /*0078*/ 	.byte	0x03, 0x19
        /*007a*/ 	.short	0x01b0


	//----- nvinfo : EIATTR_PARAM_CBANK
	.align		4
        /*007c*/ 	.byte	0x04, 0x0a
        /*007e*/ 	.short	(.L_36 - .L_35)
	.align		4
.L_35:
        /*0080*/ 	.word	index@(.nv.constant0._ZN7cutlass6KernelINS_4gemm6kernel15Rank2KUniversalINS1_11threadblock13MmaMultistageINS1_9GemmShapeILi128ELi64ELi16EEENS_9transform11threadblock28PredicatedTileAccessIteratorINS_11MatrixShapeILi128ELi16EEEdNS_6layout11ColumnMajorELi1ENS8_31PitchLinearWarpStripedThreadMapINS_16PitchLinearShapeILi128ELi16EEELi256ENSG_ILi16ELi2EEELi1EEENS_5ArrayIdLi1ELb1EEELb0ENSD_9NoPermuteEEENS9_25RegularTileAccessIteratorISC_dNSD_43ColumnMajorTensorOpMultiplicandCongruous64bELi1ESJ_Li8EEELNS_4arch14CacheOperation4KindE0ENSA_INSB_ILi16ELi64EEEdNSD_8RowMajorELi0ENSF_INSG_ILi64ELi16EEELi256ESI_Li1EEESL_Lb0ESM_EENSO_ISU_dNSD_40RowMajorTensorOpMultiplicandCongruous64bELi0ESX_Li8EEELST_0EdSV_NS4_9MmaPolicyINS1_4warp11MmaTensorOpINS6_ILi32ELi32ELi16EEEdSP_dSZ_dSV_NS12_17MmaTensorOpPolicyINSR_3MmaINS6_ILi8ELi8ELi4EEELi32EdSV_dSE_dSV_NSR_13OpMultiplyAddEEENSB_ILi1ELi1EEEEELi1ELb0EbEENSB_ILi0ELi0EEES1D_Li1EEELi3ELNS1_23SharedMemoryClearOptionE0EbEES1G_NS_8epilogue11threadblock8EpilogueIS7_S1C_Li1ENS1I_27PredicatedTileIteratorBlas3INS1I_26OutputTileOptimalThreadMapINS1I_15OutputTileShapeILi64ELi8ELi4ELi1ELi1EEENS1M_ILi1ELi4ELi1ELi1ELi4EEELi256ELi1ELi64EEEdLNS_8BlasModeE1EEENS1H_4warp24FragmentIteratorTensorOpIS14_S17_dNSK_IdLi2ELb1EEESV_EENS1S_20TileIteratorTensorOpIS14_S17_dSV_EENS1I_18SharedLoadIteratorINS1P_18CompactedThreadMapEdLi8EEENS1H_6thread17LinearCombinationIdLi1EddLNS21_9ScaleType4KindE0ELNS_15FloatRoundStyleE2EdEENSB_ILi0ELi4EEELi1ELi1EEENS4_30GemmIdentityThreadblockSwizzleILi1EEELNS_8FillModeE2ELS1Q_1EEEEEvNT_6ParamsE)
        /*0084*/ 	.short	0x0210
        /*0086*/ 	.short	0x01b0


	//----- nvinfo : EIATTR_SW_WAR
	.align		4
.L_36:
        /*0088*/ 	.byte	0x04, 0x36
        /*008a*/ 	.short	(.L_38 - .L_37)
.L_37:
        /*008c*/ 	.word	0x00000008
.L_38:


//--------------------- .nv.callgraph             --------------------------
	.section	.nv.callgraph,"",@"SHT_CUDA_CALLGRAPH"
	.align	4
	.sectionentsize	8
	.align		4
        /*0000*/ 	.word	0x00000000
	.align		4
        /*0004*/ 	.word	0xffffffff
	.align		4
        /*0008*/ 	.word	0x00000000
	.align		4
        /*000c*/ 	.word	0xfffffffe
	.align		4
        /*0010*/ 	.word	0x00000000
	.align		4
        /*0014*/ 	.word	0xfffffffd
	.align		4
        /*0018*/ 	.word	0x00000000
	.align		4
        /*001c*/ 	.word	0xfffffffc


//--------------------- .nv.constant4             --------------------------
	.section	.nv.constant4,"a",@progbits
	.align	8
	.align		8
.nv.constant4:
        /*0000*/ 	.dword	_ZN39_INTERNAL_fbf76720_4_k_cu_e2b4f83d_32644cuda3std3__45__cpo5beginE
	.align		8
        /*0008*/ 	.dword	_ZN39_INTERNAL_fbf76720_4_k_cu_e2b4f83d_32644cuda3std3__45__cpo3endE
	.align		8
        /*0010*/ 	.dword	_ZN39_INTERNAL_fbf76720_4_k_cu_e2b4f83d_32644cuda3std3__45__cpo6cbeginE
	.align		8
        /*0018*/ 	.dword	_ZN39_INTERNAL_fbf76720_4_k_cu_e2b4f83d_32644cuda3std3__45__cpo4cendE
	.align		8
        /*0020*/ 	.dword	_ZN39_INTERNAL_fbf76720_4_k_cu_e2b4f83d_32644cuda3std3__441_GLOBAL__N__fbf76720_4_k_cu_e2b4f83d_32646ignoreE
	.align		8
        /*0028*/ 	.dword	_ZN39_INTERNAL_fbf76720_4_k_cu_e2b4f83d_32644cuda3std3__419piecewise_constructE
	.align		8
        /*0030*/ 	.dword	_ZN39_INTERNAL_fbf76720_4_k_cu_e2b4f83d_32644cuda3std3__48in_placeE
	.align		8
        /*0038*/ 	.dword	_ZN39_INTERNAL_fbf76720_4_k_cu_e2b4f83d_32644cuda3std6ranges3__45__cpo4swapE
	.align		8
        /*0040*/ 	.dword	_ZN39_INTERNAL_fbf76720_4_k_cu_e2b4f83d_32644cuda3std6ranges3__45__cpo9iter_moveE
	.align		8
        /*0048*/ 	.dword	_ZN39_INTERNAL_fbf76720_4_k_cu_e2b4f83d_32644cute7productE
	.align		8
        /*0050*/ 	.dword	_ZN39_INTERNAL_fbf76720_4_k_cu_e2b4f83d_32644cute1_E


//--------------------- .nv.constant2._ZN7cutlass6KernelINS_4gemm6kernel15Rank2KUniversalINS1_11threadblock13MmaMultistageINS1_9GemmShapeILi128ELi64ELi16EEENS_9transform11threadblock28PredicatedTileAccessIteratorINS_11MatrixShapeILi128ELi16EEEdNS_6layout11ColumnMajorELi1ENS8_31PitchLinearWarpStripedThreadMapINS_16PitchLinearShapeILi128ELi16EEELi256ENSG_ILi16ELi2EEELi1EEENS_5ArrayIdLi1ELb1EEELb0ENSD_9NoPermuteEEENS9_25RegularTileAccessIteratorISC_dNSD_43ColumnMajorTensorOpMultiplicandCongruous64bELi1ESJ_Li8EEELNS_4arch14CacheOperation4KindE0ENSA_INSB_ILi16ELi64EEEdNSD_8RowMajorELi0ENSF_INSG_ILi64ELi16EEELi256ESI_Li1EEESL_Lb0ESM_EENSO_ISU_dNSD_40RowMajorTensorOpMultiplicandCongruous64bELi0ESX_Li8EEELST_0EdSV_NS4_9MmaPolicyINS1_4warp11MmaTensorOpINS6_ILi32ELi32ELi16EEEdSP_dSZ_dSV_NS12_17MmaTensorOpPolicyINSR_3MmaINS6_ILi8ELi8ELi4EEELi32EdSV_dSE_dSV_NSR_13OpMultiplyAddEEENSB_ILi1ELi1EEEEELi1ELb0EbEENSB_ILi0ELi0EEES1D_Li1EEELi3ELNS1_23SharedMemoryClearOptionE0EbEES1G_NS_8epilogue11threadblock8EpilogueIS7_S1C_Li1ENS1I_27PredicatedTileIteratorBlas3INS1I_26OutputTileOptimalThreadMapINS1I_15OutputTileShapeILi64ELi8ELi4ELi1ELi1EEENS1M_ILi1ELi4ELi1ELi1ELi4EEELi256ELi1ELi64EEEdLNS_8BlasModeE1EEENS1H_4warp24FragmentIteratorTensorOpIS14_S17_dNSK_IdLi2ELb1EEESV_EENS1S_20TileIteratorTensorOpIS14_S17_dSV_EENS1I_18SharedLoadIteratorINS1P_18CompactedThreadMapEdLi8EEENS1H_6thread17LinearCombinationIdLi1EddLNS21_9ScaleType4KindE0ELNS_15FloatRoundStyleE2EdEENSB_ILi0ELi4EEELi1ELi1EEENS4_30GemmIdentityThreadblockSwizzleILi1EEELNS_8FillModeE2ELS1Q_1EEEEEvNT_6ParamsE --------------------------
	.section	.nv.constant2._ZN7cutlass6KernelINS_4gemm6kernel15Rank2KUniversalINS1_11threadblock13MmaMultistageINS1_9GemmShapeILi128ELi64ELi16EEENS_9transform11threadblock28PredicatedTileAccessIteratorINS_11MatrixShapeILi128ELi16EEEdNS_6layout11ColumnMajorELi1ENS8_31PitchLinearWarpStripedThreadMapINS_16PitchLinearShapeILi128ELi16EEELi256ENSG_ILi16ELi2EEELi1EEENS_5ArrayIdLi1ELb1EEELb0ENSD_9NoPermuteEEENS9_25RegularTileAccessIteratorISC_dNSD_43ColumnMajorTensorOpMultiplicandCongruous64bELi1ESJ_Li8EEELNS_4arch14CacheOperation4KindE0ENSA_INSB_ILi16ELi64EEEdNSD_8RowMajorELi0ENSF_INSG_ILi64ELi16EEELi256ESI_Li1EEESL_Lb0ESM_EENSO_ISU_dNSD_40RowMajorTensorOpMultiplicandCongruous64bELi0ESX_Li8EEELST_0EdSV_NS4_9MmaPolicyINS1_4warp11MmaTensorOpINS6_ILi32ELi32ELi16EEEdSP_dSZ_dSV_NS12_17MmaTensorOpPolicyINSR_3MmaINS6_ILi8ELi8ELi4EEELi32EdSV_dSE_dSV_NSR_13OpMultiplyAddEEENSB_ILi1ELi1EEEEELi1ELb0EbEENSB_ILi0ELi0EEES1D_Li1EEELi3ELNS1_23SharedMemoryClearOptionE0EbEES1G_NS_8epilogue11threadblock8EpilogueIS7_S1C_Li1ENS1I_27PredicatedTileIteratorBlas3INS1I_26OutputTileOptimalThreadMapINS1I_15OutputTileShapeILi64ELi8ELi4ELi1ELi1EEENS1M_ILi1ELi4ELi1ELi1ELi4EEELi256ELi1ELi64EEEdLNS_8BlasModeE1EEENS1H_4warp24FragmentIteratorTensorOpIS14_S17_dNSK_IdLi2ELb1EEESV_EENS1S_20TileIteratorTensorOpIS14_S17_dSV_EENS1I_18SharedLoadIteratorINS1P_18CompactedThreadMapEdLi8EEENS1H_6thread17LinearCombinationIdLi1EddLNS21_9ScaleType4KindE0ELNS_15FloatRoundStyleE2EdEENSB_ILi0ELi4EEELi1ELi1EEENS4_30GemmIdentityThreadblockSwizzleILi1EEELNS_8FillModeE2ELS1Q_1EEEEEvNT_6ParamsE,"a",@progbits
	.sectionflags	@""
	.align	4
.nv.constant2._ZN7cutlass6KernelINS_4gemm6kernel15Rank2KUniversalINS1_11threadblock13MmaMultistageINS1_9GemmShapeILi128ELi64ELi16EEENS_9transform11threadblock28PredicatedTileAccessIteratorINS_11MatrixShapeILi128ELi16EEEdNS_6layout11ColumnMajorELi1ENS8_31PitchLinearWarpStripedThreadMapINS_16PitchLinearShapeILi128ELi16EEELi256ENSG_ILi16ELi2EEELi1EEENS_5ArrayIdLi1ELb1EEELb0ENSD_9NoPermuteEEENS9_25RegularTileAccessIteratorISC_dNSD_43ColumnMajorTensorOpMultiplicandCongruous64bELi1ESJ_Li8EEELNS_4arch14CacheOperation4KindE0ENSA_INSB_ILi16ELi64EEEdNSD_8RowMajorELi0ENSF_INSG_ILi64ELi16EEELi256ESI_Li1EEESL_Lb0ESM_EENSO_ISU_dNSD_40RowMajorTensorOpMultiplicandCongruous64bELi0ESX_Li8EEELST_0EdSV_NS4_9MmaPolicyINS1_4warp11MmaTensorOpINS6_ILi32ELi32ELi16EEEdSP_dSZ_dSV_NS12_17MmaTensorOpPolicyINSR_3MmaINS6_ILi8ELi8ELi4EEELi32EdSV_dSE_dSV_NSR_13OpMultiplyAddEEENSB_ILi1ELi1EEEEELi1ELb0EbEENSB_ILi0ELi0EEES1D_Li1EEELi3ELNS1_23SharedMemoryClearOptionE0EbEES1G_NS_8epilogue11threadblock8EpilogueIS7_S1C_Li1ENS1I_27PredicatedTileIteratorBlas3INS1I_26OutputTileOptimalThreadMapINS1I_15OutputTileShapeILi64ELi8ELi4ELi1ELi1EEENS1M_ILi1ELi4ELi1ELi1ELi4EEELi256ELi1ELi64EEEdLNS_8BlasModeE1EEENS1H_4warp24FragmentIteratorTensorOpIS14_S17_dNSK_IdLi2ELb1EEESV_EENS1S_20TileIteratorTensorOpIS14_S17_dSV_EENS1I_18SharedLoadIteratorINS1P_18CompactedThreadMapEdLi8EEENS1H_6thread17LinearCombinationIdLi1EddLNS21_9ScaleType4KindE0ELNS_15FloatRoundStyleE2EdEENSB_ILi0ELi4EEELi1ELi1EEENS4_30GemmIdentityThreadblockSwizzleILi1EEELNS_8FillModeE2ELS1Q_1EEEEEvNT_6ParamsE:
        /*0000*/ 	.byte	0x70, 0x40, 0x00, 0x00, 0x20, 0x41, 0x00, 0x00, 0xd0, 0x3f, 0x00, 0x00


//--------------------- .text._ZN7cutlass6KernelINS_4gemm6kernel15Rank2KUniversalINS1_11threadblock13MmaMultistageINS1_9GemmShapeILi128ELi64ELi16EEENS_9transform11threadblock28PredicatedTileAccessIteratorINS_11MatrixShapeILi128ELi16EEEdNS_6layout11ColumnMajorELi1ENS8_31PitchLinearWarpStripedThreadMapINS_16PitchLinearShapeILi128ELi16EEELi256ENSG_ILi16ELi2EEELi1EEENS_5ArrayIdLi1ELb1EEELb0ENSD_9NoPermuteEEENS9_25RegularTileAccessIteratorISC_dNSD_43ColumnMajorTensorOpMultiplicandCongruous64bELi1ESJ_Li8EEELNS_4arch14CacheOperation4KindE0ENSA_INSB_ILi16ELi64EEEdNSD_8RowMajorELi0ENSF_INSG_ILi64ELi16EEELi256ESI_Li1EEESL_Lb0ESM_EENSO_ISU_dNSD_40RowMajorTensorOpMultiplicandCongruous64bELi0ESX_Li8EEELST_0EdSV_NS4_9MmaPolicyINS1_4warp11MmaTensorOpINS6_ILi32ELi32ELi16EEEdSP_dSZ_dSV_NS12_17MmaTensorOpPolicyINSR_3MmaINS6_ILi8ELi8ELi4EEELi32EdSV_dSE_dSV_NSR_13OpMultiplyAddEEENSB_ILi1ELi1EEEEELi1ELb0EbEENSB_ILi0ELi0EEES1D_Li1EEELi3ELNS1_23SharedMemoryClearOptionE0EbEES1G_NS_8epilogue11threadblock8EpilogueIS7_S1C_Li1ENS1I_27PredicatedTileIteratorBlas3INS1I_26OutputTileOptimalThreadMapINS1I_15OutputTileShapeILi64ELi8ELi4ELi1ELi1EEENS1M_ILi1ELi4ELi1ELi1ELi4EEELi256ELi1ELi64EEEdLNS_8BlasModeE1EEENS1H_4warp24FragmentIteratorTensorOpIS14_S17_dNSK_IdLi2ELb1EEESV_EENS1S_20TileIteratorTensorOpIS14_S17_dSV_EENS1I_18SharedLoadIteratorINS1P_18CompactedThreadMapEdLi8EEENS1H_6thread17LinearCombinationIdLi1EddLNS21_9ScaleType4KindE0ELNS_15FloatRoundStyleE2EdEENSB_ILi0ELi4EEELi1ELi1EEENS4_30GemmIdentityThreadblockSwizzleILi1EEELNS_8FillModeE2ELS1Q_1EEEEEvNT_6ParamsE --------------------------
	.section	.text._ZN7cutlass6KernelINS_4gemm6kernel15Rank2KUniversalINS1_11threadblock13MmaMultistageINS1_9GemmShapeILi128ELi64ELi16EEENS_9transform11threadblock28PredicatedTileAccessIteratorINS_11MatrixShapeILi128ELi16EEEdNS_6layout11ColumnMajorELi1ENS8_31PitchLinearWarpStripedThreadMapINS_16PitchLinearShapeILi128ELi16EEELi256ENSG_ILi16ELi2EEELi1EEENS_5ArrayIdLi1ELb1EEELb0ENSD_9NoPermuteEEENS9_25RegularTileAccessIteratorISC_dNSD_43ColumnMajorTensorOpMultiplicandCongruous64bELi1ESJ_Li8EEELNS_4arch14CacheOperation4KindE0ENSA_INSB_ILi16ELi64EEEdNSD_8RowMajorELi0ENSF_INSG_ILi64ELi16EEELi256ESI_Li1EEESL_Lb0ESM_EENSO_ISU_dNSD_40RowMajorTensorOpMultiplicandCongruous64bELi0ESX_Li8EEELST_0EdSV_NS4_9MmaPolicyINS1_4warp11MmaTensorOpINS6_ILi32ELi32ELi16EEEdSP_dSZ_dSV_NS12_17MmaTensorOpPolicyINSR_3MmaINS6_ILi8ELi8ELi4EEELi32EdSV_dSE_dSV_NSR_13OpMultiplyAddEEENSB_ILi1ELi1EEEEELi1ELb0EbEENSB_ILi0ELi0EEES1D_Li1EEELi3ELNS1_23SharedMemoryClearOptionE0EbEES1G_NS_8epilogue11threadblock8EpilogueIS7_S1C_Li1ENS1I_27PredicatedTileIteratorBlas3INS1I_26OutputTileOptimalThreadMapINS1I_15OutputTileShapeILi64ELi8ELi4ELi1ELi1EEENS1M_ILi1ELi4ELi1ELi1ELi4EEELi256ELi1ELi64EEEdLNS_8BlasModeE1EEENS1H_4warp24FragmentIteratorTensorOpIS14_S17_dNSK_IdLi2ELb1EEESV_EENS1S_20TileIteratorTensorOpIS14_S17_dSV_EENS1I_18SharedLoadIteratorINS1P_18CompactedThreadMapEdLi8EEENS1H_6thread17LinearCombinationIdLi1EddLNS21_9ScaleType4KindE0ELNS_15FloatRoundStyleE2EdEENSB_ILi0ELi4EEELi1ELi1EEENS4_30GemmIdentityThreadblockSwizzleILi1EEELNS_8FillModeE2ELS1Q_1EEEEEvNT_6ParamsE,"ax",@progbits
	.align	128
.text._ZN7cutlass6KernelINS_4gemm6kernel15Rank2KUniversalINS1_11threadblock13MmaMultistageINS1_9GemmShapeILi128ELi64ELi16EEENS_9transform11threadblock28PredicatedTileAccessIteratorINS_11MatrixShapeILi128ELi16EEEdNS_6layout11ColumnMajorELi1ENS8_31PitchLinearWarpStripedThreadMapINS_16PitchLinearShapeILi128ELi16EEELi256ENSG_ILi16ELi2EEELi1EEENS_5ArrayIdLi1ELb1EEELb0ENSD_9NoPermuteEEENS9_25RegularTileAccessIteratorISC_dNSD_43ColumnMajorTensorOpMultiplicandCongruous64bELi1ESJ_Li8EEELNS_4arch14CacheOperation4KindE0ENSA_INSB_ILi16ELi64EEEdNSD_8RowMajorELi0ENSF_INSG_ILi64ELi16EEELi256ESI_Li1EEESL_Lb0ESM_EENSO_ISU_dNSD_40RowMajorTensorOpMultiplicandCongruous64bELi0ESX_Li8EEELST_0EdSV_NS4_9MmaPolicyINS1_4warp11MmaTensorOpINS6_ILi32ELi32ELi16EEEdSP_dSZ_dSV_NS12_17MmaTensorOpPolicyINSR_3MmaINS6_ILi8ELi8ELi4EEELi32EdSV_dSE_dSV_NSR_13OpMultiplyAddEEENSB_ILi1ELi1EEEEELi1ELb0EbEENSB_ILi0ELi0EEES1D_Li1EEELi3ELNS1_23SharedMemoryClearOptionE0EbEES1G_NS_8epilogue11threadblock8EpilogueIS7_S1C_Li1ENS1I_27PredicatedTileIteratorBlas3INS1I_26OutputTileOptimalThreadMapINS1I_15OutputTileShapeILi64ELi8ELi4ELi1ELi1EEENS1M_ILi1ELi4ELi1ELi1ELi4EEELi256ELi1ELi64EEEdLNS_8BlasModeE1EEENS1H_4warp24FragmentIteratorTensorOpIS14_S17_dNSK_IdLi2ELb1EEESV_EENS1S_20TileIteratorTensorOpIS14_S17_dSV_EENS1I_18SharedLoadIteratorINS1P_18CompactedThreadMapEdLi8EEENS1H_6thread17LinearCombinationIdLi1EddLNS21_9ScaleType4KindE0ELNS_15FloatRoundStyleE2EdEENSB_ILi0ELi4EEELi1ELi1EEENS4_30GemmIdentityThreadblockSwizzleILi1EEELNS_8FillModeE2ELS1Q_1EEEEEvNT_6ParamsE:
        .type           _ZN7cutlass6KernelINS_4gemm6kernel15Rank2KUniversalINS1_11threadblock13MmaMultistageINS1_9GemmShapeILi128ELi64ELi16EEENS_9transform11threadblock28PredicatedTileAccessIteratorINS_11MatrixShapeILi128ELi16EEEdNS_6layout11ColumnMajorELi1ENS8_31PitchLinearWarpStripedThreadMapINS_16PitchLinearShapeILi128ELi16EEELi256ENSG_ILi16ELi2EEELi1EEENS_5ArrayIdLi1ELb1EEELb0ENSD_9NoPermuteEEENS9_25RegularTileAccessIteratorISC_dNSD_43ColumnMajorTensorOpMultiplicandCongruous64bELi1ESJ_Li8EEELNS_4arch14CacheOperation4KindE0ENSA_INSB_ILi16ELi64EEEdNSD_8RowMajorELi0ENSF_INSG_ILi64ELi16EEELi256ESI_Li1EEESL_Lb0ESM_EENSO_ISU_dNSD_40RowMajorTensorOpMultiplicandCongruous64bELi0ESX_Li8EEELST_0EdSV_NS4_9MmaPolicyINS1_4warp11MmaTensorOpINS6_ILi32ELi32ELi16EEEdSP_dSZ_dSV_NS12_17MmaTensorOpPolicyINSR_3MmaINS6_ILi8ELi8ELi4EEELi32EdSV_dSE_dSV_NSR_13OpMultiplyAddEEENSB_ILi1ELi1EEEEELi1ELb0EbEENSB_ILi0ELi0EEES1D_Li1EEELi3ELNS1_23SharedMemoryClearOptionE0EbEES1G_NS_8epilogue11threadblock8EpilogueIS7_S1C_Li1ENS1I_27PredicatedTileIteratorBlas3INS1I_26OutputTileOptimalThreadMapINS1I_15OutputTileShapeILi64ELi8ELi4ELi1ELi1EEENS1M_ILi1ELi4ELi1ELi1ELi4EEELi256ELi1ELi64EEEdLNS_8BlasModeE1EEENS1H_4warp24FragmentIteratorTensorOpIS14_S17_dNSK_IdLi2ELb1EEESV_EENS1S_20TileIteratorTensorOpIS14_S17_dSV_EENS1I_18SharedLoadIteratorINS1P_18CompactedThreadMapEdLi8EEENS1H_6thread17LinearCombinationIdLi1EddLNS21_9ScaleType4KindE0ELNS_15FloatRoundStyleE2EdEENSB_ILi0ELi4EEELi1ELi1EEENS4_30GemmIdentityThreadblockSwizzleILi1EEELNS_8FillModeE2ELS1Q_1EEEEEvNT_6ParamsE,@function
        .size           _ZN7cutlass6KernelINS_4gemm6kernel15Rank2KUniversalINS1_11threadblock13MmaMultistageINS1_9GemmShapeILi128ELi64ELi16EEENS_9transform11threadblock28PredicatedTileAccessIteratorINS_11MatrixShapeILi128ELi16EEEdNS_6layout11ColumnMajorELi1ENS8_31PitchLinearWarpStripedThreadMapINS_16PitchLinearShapeILi128ELi16EEELi256ENSG_ILi16ELi2EEELi1EEENS_5ArrayIdLi1ELb1EEELb0ENSD_9NoPermuteEEENS9_25RegularTileAccessIteratorISC_dNSD_43ColumnMajorTensorOpMultiplicandCongruous64bELi1ESJ_Li8EEELNS_4arch14CacheOperation4KindE0ENSA_INSB_ILi16ELi64EEEdNSD_8RowMajorELi0ENSF_INSG_ILi64ELi16EEELi256ESI_Li1EEESL_Lb0ESM_EENSO_ISU_dNSD_40RowMajorTensorOpMultiplicandCongruous64bELi0ESX_Li8EEELST_0EdSV_NS4_9MmaPolicyINS1_4warp11MmaTensorOpINS6_ILi32ELi32ELi16EEEdSP_dSZ_dSV_NS12_17MmaTensorOpPolicyINSR_3MmaINS6_ILi8ELi8ELi4EEELi32EdSV_dSE_dSV_NSR_13OpMultiplyAddEEENSB_ILi1ELi1EEEEELi1ELb0EbEENSB_ILi0ELi0EEES1D_Li1EEELi3ELNS1_23SharedMemoryClearOptionE0EbEES1G_NS_8epilogue11threadblock8EpilogueIS7_S1C_Li1ENS1I_27PredicatedTileIteratorBlas3INS1I_26OutputTileOptimalThreadMapINS1I_15OutputTileShapeILi64ELi8ELi4ELi1ELi1EEENS1M_ILi1ELi4ELi1ELi1ELi4EEELi256ELi1ELi64EEEdLNS_8BlasModeE1EEENS1H_4warp24FragmentIteratorTensorOpIS14_S17_dNSK_IdLi2ELb1EEESV_EENS1S_20TileIteratorTensorOpIS14_S17_dSV_EENS1I_18SharedLoadIteratorINS1P_18CompactedThreadMapEdLi8EEENS1H_6thread17LinearCombinationIdLi1EddLNS21_9ScaleType4KindE0ELNS_15FloatRoundStyleE2EdEENSB_ILi0ELi4EEELi1ELi1EEENS4_30GemmIdentityThreadblockSwizzleILi1EEELNS_8FillModeE2ELS1Q_1EEEEEvNT_6ParamsE,(.L_x_343 - _ZN7cutlass6KernelINS_4gemm6kernel15Rank2KUniversalINS1_11threadblock13MmaMultistageINS1_9GemmShapeILi128ELi64ELi16EEENS_9transform11threadblock28PredicatedTileAccessIteratorINS_11MatrixShapeILi128ELi16EEEdNS_6layout11ColumnMajorELi1ENS8_31PitchLinearWarpStripedThreadMapINS_16PitchLinearShapeILi128ELi16EEELi256ENSG_ILi16ELi2EEELi1EEENS_5ArrayIdLi1ELb1EEELb0ENSD_9NoPermuteEEENS9_25RegularTileAccessIteratorISC_dNSD_43ColumnMajorTensorOpMultiplicandCongruous64bELi1ESJ_Li8EEELNS_4arch14CacheOperation4KindE0ENSA_INSB_ILi16ELi64EEEdNSD_8RowMajorELi0ENSF_INSG_ILi64ELi16EEELi256ESI_Li1EEESL_Lb0ESM_EENSO_ISU_dNSD_40RowMajorTensorOpMultiplicandCongruous64bELi0ESX_Li8EEELST_0EdSV_NS4_9MmaPolicyINS1_4warp11MmaTensorOpINS6_ILi32ELi32ELi16EEEdSP_dSZ_dSV_NS12_17MmaTensorOpPolicyINSR_3MmaINS6_ILi8ELi8ELi4EEELi32EdSV_dSE_dSV_NSR_13OpMultiplyAddEEENSB_ILi1ELi1EEEEELi1ELb0EbEENSB_ILi0ELi0EEES1D_Li1EEELi3ELNS1_23SharedMemoryClearOptionE0EbEES1G_NS_8epilogue11threadblock8EpilogueIS7_S1C_Li1ENS1I_27PredicatedTileIteratorBlas3INS1I_26OutputTileOptimalThreadMapINS1I_15OutputTileShapeILi64ELi8ELi4ELi1ELi1EEENS1M_ILi1ELi4ELi1ELi1ELi4EEELi256ELi1ELi64EEEdLNS_8BlasModeE1EEENS1H_4warp24FragmentIteratorTensorOpIS14_S17_dNSK_IdLi2ELb1EEESV_EENS1S_20TileIteratorTensorOpIS14_S17_dSV_EENS1I_18SharedLoadIteratorINS1P_18CompactedThreadMapEdLi8EEENS1H_6thread17LinearCombinationIdLi1EddLNS21_9ScaleType4KindE0ELNS_15FloatRoundStyleE2EdEENSB_ILi0ELi4EEELi1ELi1EEENS4_30GemmIdentityThreadblockSwizzleILi1EEELNS_8FillModeE2ELS1Q_1EEEEEvNT_6ParamsE)
        .other          _ZN7cutlass6KernelINS_4gemm6kernel15Rank2KUniversalINS1_11threadblock13MmaMultistageINS1_9GemmShapeILi128ELi64ELi16EEENS_9transform11threadblock28PredicatedTileAccessIteratorINS_11MatrixShapeILi128ELi16EEEdNS_6layout11ColumnMajorELi1ENS8_31PitchLinearWarpStripedThreadMapINS_16PitchLinearShapeILi128ELi16EEELi256ENSG_ILi16ELi2EEELi1EEENS_5ArrayIdLi1ELb1EEELb0ENSD_9NoPermuteEEENS9_25RegularTileAccessIteratorISC_dNSD_43ColumnMajorTensorOpMultiplicandCongruous64bELi1ESJ_Li8EEELNS_4arch14CacheOperation4KindE0ENSA_INSB_ILi16ELi64EEEdNSD_8RowMajorELi0ENSF_INSG_ILi64ELi16EEELi256ESI_Li1EEESL_Lb0ESM_EENSO_ISU_dNSD_40RowMajorTensorOpMultiplicandCongruous64bELi0ESX_Li8EEELST_0EdSV_NS4_9MmaPolicyINS1_4warp11MmaTensorOpINS6_ILi32ELi32ELi16EEEdSP_dSZ_dSV_NS12_17MmaTensorOpPolicyINSR_3MmaINS6_ILi8ELi8ELi4EEELi32EdSV_dSE_dSV_NSR_13OpMultiplyAddEEENSB_ILi1ELi1EEEEELi1ELb0EbEENSB_ILi0ELi0EEES1D_Li1EEELi3ELNS1_23SharedMemoryClearOptionE0EbEES1G_NS_8epilogue11threadblock8EpilogueIS7_S1C_Li1ENS1I_27PredicatedTileIteratorBlas3INS1I_26OutputTileOptimalThreadMapINS1I_15OutputTileShapeILi64ELi8ELi4ELi1ELi1EEENS1M_ILi1ELi4ELi1ELi1ELi4EEELi256ELi1ELi64EEEdLNS_8BlasModeE1EEENS1H_4warp24FragmentIteratorTensorOpIS14_S17_dNSK_IdLi2ELb1EEESV_EENS1S_20TileIteratorTensorOpIS14_S17_dSV_EENS1I_18SharedLoadIteratorINS1P_18CompactedThreadMapEdLi8EEENS1H_6thread17LinearCombinationIdLi1EddLNS21_9ScaleType4KindE0ELNS_15FloatRoundStyleE2EdEENSB_ILi0ELi4EEELi1ELi1EEENS4_30GemmIdentityThreadblockSwizzleILi1EEELNS_8FillModeE2ELS1Q_1EEEEEvNT_6ParamsE,@"STO_CUDA_ENTRY STV_DEFAULT"
_ZN7cutlass6KernelINS_4gemm6kernel15Rank2KUniversalINS1_11threadblock13MmaMultistageINS1_9GemmShapeILi128ELi64ELi16EEENS_9transform11threadblock28PredicatedTileAccessIteratorINS_11MatrixShapeILi128ELi16EEEdNS_6layout11ColumnMajorELi1ENS8_31PitchLinearWarpStripedThreadMapINS_16PitchLinearShapeILi128ELi16EEELi256ENSG_ILi16ELi2EEELi1EEENS_5ArrayIdLi1ELb1EEELb0ENSD_9NoPermuteEEENS9_25RegularTileAccessIteratorISC_dNSD_43ColumnMajorTensorOpMultiplicandCongruous64bELi1ESJ_Li8EEELNS_4arch14CacheOperation4KindE0ENSA_INSB_ILi16ELi64EEEdNSD_8RowMajorELi0ENSF_INSG_ILi64ELi16EEELi256ESI_Li1EEESL_Lb0ESM_EENSO_ISU_dNSD_40RowMajorTensorOpMultiplicandCongruous64bELi0ESX_Li8EEELST_0EdSV_NS4_9MmaPolicyINS1_4warp11MmaTensorOpINS6_ILi32ELi32ELi16EEEdSP_dSZ_dSV_NS12_17MmaTensorOpPolicyINSR_3MmaINS6_ILi8ELi8ELi4EEELi32EdSV_dSE_dSV_NSR_13OpMultiplyAddEEENSB_ILi1ELi1EEEEELi1ELb0EbEENSB_ILi0ELi0EEES1D_Li1EEELi3ELNS1_23SharedMemoryClearOptionE0EbEES1G_NS_8epilogue11threadblock8EpilogueIS7_S1C_Li1ENS1I_27PredicatedTileIteratorBlas3INS1I_26OutputTileOptimalThreadMapINS1I_15OutputTileShapeILi64ELi8ELi4ELi1ELi1EEENS1M_ILi1ELi4ELi1ELi1ELi4EEELi256ELi1ELi64EEEdLNS_8BlasModeE1EEENS1H_4warp24FragmentIteratorTensorOpIS14_S17_dNSK_IdLi2ELb1EEESV_EENS1S_20TileIteratorTensorOpIS14_S17_dSV_EENS1I_18SharedLoadIteratorINS1P_18CompactedThreadMapEdLi8EEENS1H_6thread17LinearCombinationIdLi1EddLNS21_9ScaleType4KindE0ELNS_15FloatRoundStyleE2EdEENSB_ILi0ELi4EEELi1ELi1EEENS4_30GemmIdentityThreadblockSwizzleILi1EEELNS_8FillModeE2ELS1Q_1EEEEEvNT_6ParamsE:
[----:B------:R-:W-:Y:S08]  /*0000*/  LDC R1, c[0x0][0x28] ;  /* 0x00000a00ff017b82 */ /* 0x000ff00000000800 */
[----:B------:R-:W1:Y:S01]  /*0010*/  LDC.64 R2, c[0x0][0x338] ;  /* 0x0000ce00ff027b82 */ /* 0x000e620000000a00 */
[----:B------:R-:W-:Y:S02]  /*0020*/  ULDC.64 UR4, c[0x0][0x330] ;  /* 0x0000cc0000047ab9 */ /* 0x000fe40000000a00 */
[----:B------:R-:W-:Y:S01]  /*0030*/  DSETP.NEU.AND P1, PT, RZ, UR4, PT ;  /* 0x00000004ff007e2a */ /* 0x000fe2000bf2d000 */
[----:B------:R-:W-:-:S05]  /*0040*/  ULDC.U8 UR4, c[0x0][0x3b8] ;  /* 0x0000ee0000047ab9 */ /* 0x000fca0000000000 */
[----:B------:R-:W-:Y:S01]  /*0050*/  ISETP.NE.AND P1, PT, RZ, UR4, !P1 ;  /* 0x00000004ff007c0c */ /* 0x000fe2000cf25270 */
[----:B-1----:R-:W-:-:S14]  /*0060*/  DSETP.EQ.AND P0, PT, R2, 1, PT ;  /* 0x3ff000000200742a */ /* 0x002fdc0003f02000 */
[----:B------:R-:W-:Y:S05]  /*0070*/  @P1 EXIT P0 ;  /* 0x000000000000194d */ /* 0x000fea0000000000 */
[----:B------:R-:W1:Y:S01]  /*0080*/  S2UR UR7, SR_CTAID.Y ;  /* 0x00000000000779c3 */ /* 0x000e620000002600 */
[----:B------:R-:W-:Y:S01]  /*0090*/  IMAD.MOV.U32 R2, RZ, RZ, -0x1 ;  /* 0xffffffffff027424 */ /* 0x000fe200078e00ff */
[----:B------:R-:W-:Y:S01]  /*00a0*/  ULDC UR5, c[0x0][0x228] ;  /* 0x00008a0000057ab9 */ /* 0x000fe20000000800 */
[----:B------:R-:W-:-:S03]  /*00b0*/  ULDC UR4, c[0x0][0x220] ;  /* 0x0000880000047ab9 */ /* 0x000fc60000000800 */
[----:B------:R-:W-:Y:S02]  /*00c0*/  SHF.L.U32 R2, R2, UR5, RZ ;  /* 0x0000000502027c19 */ /* 0x000fe400080006ff */
[----:B------:R-:W2:Y:S08]  /*00d0*/  S2UR UR6, SR_CTAID.X ;  /* 0x00000000000679c3 */ /* 0x000eb00000002500 */
[----:B------:R-:W3:Y:S01]  /*00e0*/  LDC R0, c[0x0][0x21c] ;  /* 0x00008700ff007b82 */ /* 0x000ee20000000800 */
[----:B-1----:R-:W-:Y:S01]  /*00f0*/  USHF.L.U32 UR7, UR7, UR5, URZ ;  /* 0x0000000507077299 */ /* 0x002fe2000800063f */
[----:B--2---:R-:W-:Y:S01]  /*0100*/  LOP3.LUT R130, R2, UR6, RZ, 0xc, !PT ;  /* 0x0000000602827c12 */ /* 0x004fe2000f8e0cff */
[----:B------:R-:W-:-:S04]  /*0110*/  USHF.R.S32.HI UR5, URZ, UR5, UR6 ;  /* 0x000000053f057299 */ /* 0x000fc80008011406 */
[----:B------:R-:W-:-:S05]  /*0120*/  VIADD R130, R130, UR7 ;  /* 0x0000000782827c36 */ /* 0x000fca0008000000 */
[----:B------:R-:W-:-:S04]  /*0130*/  ISETP.GE.AND P0, PT, R130, UR4, PT ;  /* 0x0000000482007c0c */ /* 0x000fc8000bf06270 */
[----:B---3--:R-:W-:-:S13]  /*0140*/  ISETP.LE.OR P0, PT, R0, UR5, P0 ;  /* 0x0000000500007c0c */ /* 0x008fda0008703670 */
[----:B------:R-:W-:Y:S05]  /*0150*/  @P0 EXIT ;  /* 0x000000000000094d */ /* 0x000fea0003800000 */
[----:B------:R-:W-:Y:S01]  /*0160*/  IMAD.SHL.U32 R130, R130, 0x40, RZ ;  /* 0x0000004082827824 */ /* 0x000fe200078e00ff */
[----:B------:R-:W-:-:S04]  /*0170*/  USHF.L.U32 UR15, UR5, 0x7, URZ ;  /* 0x00000007050f7899 */ /* 0x000fc8000800063f */
[----:B------:R-:W-:-:S04]  /*0180*/  IADD3 R0, R130, 0x40, RZ ;  /* 0x0000004082007810 */ /* 0x000fc80007ffe0ff */
[----:B------:R-:W-:-:S13]  /*0190*/  ISETP.LE.AND P0, PT, R0, UR15, PT ;  /* 0x0000000f00007c0c */ /* 0x000fda000bf03270 */
[----:B------:R-:W-:Y:S05]  /*01a0*/  @P0 EXIT ;  /* 0x000000000000094d */ /* 0x000fea0003800000 */
[----:B------:R-:W1:Y:S01]  /*01b0*/  LDC R0, c[0x0][0x360] ;  /* 0x0000d800ff007b82 */ /* 0x000e620000000800 */
[----:B------:R-:W-:Y:S01]  /*01c0*/  ULDC UR4, c[0x0][0x218] ;  /* 0x0000860000047ab9 */ /* 0x000fe20000000800 */
[----:B------:R-:W-:Y:S01]  /*01d0*/  UIADD3 UR14, UR15, 0x80, URZ ;  /* 0x000000800f0e7890 */ /* 0x000fe2000fffe03f */
[----:B------:R-:W-:Y:S01]  /*01e0*/  IMAD.MOV.U32 R17, RZ, RZ, RZ ;  /* 0x000000ffff117224 */ /* 0x000fe200078e00ff */
[----:B------:R-:W-:Y:S01]  /*01f0*/  ULDC.64 UR16, c[0x0][0x208] ;  /* 0x0000820000107ab9 */ /* 0x000fe20000000a00 */
[----:B-1----:R-:W-:Y:S02]  /*0200*/  ISETP.GT.U32.AND P0, PT, R0, 0x1, PT ;  /* 0x000000010000780c */ /* 0x002fe40003f04070 */
[----:B------:R-:W-:-:S11]  /*0210*/  MOV R0, UR4 ;  /* 0x0000000400007c02 */ /* 0x000fd60008000f00 */
[----:B------:R-:W-:Y:S05]  /*0220*/  @P0 BRA `(.L_x_0) ;  /* 0x0000000000200947 */ /* 0x000fea0003800000 */
[----:B------:R-:W1:Y:S01]  /*0230*/  S2R R2, SR_CTAID.Z ;  /* 0x0000000000027919 */ /* 0x000e620000002700 */
[----:B------:R-:W2:Y:S08]  /*0240*/  LDC R0, c[0x0][0x224] ;  /* 0x00008900ff007b82 */ /* 0x000eb00000000800 */
[----:B------:R-:W3:Y:S01]  /*0250*/  LDC R17, c[0x0][0x368] ;  /* 0x0000da00ff117b82 */ /* 0x000ee20000000800 */
[----:B-1----:R-:W-:-:S04]  /*0260*/  IADD3 R3, R2, 0x1, RZ ;  /* 0x0000000102037810 */ /* 0x002fc80007ffe0ff */
[C---:B--2---:R-:W-:Y:S01]  /*0270*/  ISETP.GE.AND P0, PT, R3.reuse, R0, PT ;  /* 0x000000000300720c */ /* 0x044fe20003f06270 */
[-C--:B---3--:R-:W-:Y:S02]  /*0280*/  IMAD R0, R3, R17.reuse, RZ ;  /* 0x0000001103007224 */ /* 0x088fe400078e02ff */
[----:B------:R-:W-:-:S10]  /*0290*/  IMAD R17, R2, R17, RZ ;  /* 0x0000001102117224 */ /* 0x000fd400078e02ff */
[----:B------:R-:W1:Y:S02]  /*02a0*/  @P0 LDC R0, c[0x0][0x218] ;  /* 0x00008600ff000b82 */ /* 0x000e640000000800 */
.L_x_0:
[----:B------:R-:W2:Y:S01]  /*02b0*/  S2R R127, SR_TID.X ;  /* 0x00000000007f7919 */ /* 0x000ea20000002100 */
[C-C-:B-1----:R-:W-:Y:S01]  /*02c0*/  IMAD.IADD R3, R0.reuse, 0x1, -R17.reuse ;  /* 0x0000000100037824 */ /* 0x142fe200078e0a11 */
[----:B------:R-:W-:Y:S01]  /*02d0*/  IADD3 R129, R0, 0xf, -R17 ;  /* 0x0000000f00817810 */ /* 0x000fe20007ffe811 */
[----:B------:R-:W-:Y:S01]  /*02e0*/  ULDC.64 UR8, c[0x0][0x240] ;  /* 0x0000900000087ab9 */ /* 0x000fe20000000a00 */
[----:B------:R-:W-:Y:S01]  /*02f0*/  ULDC.64 UR4, c[0x0][0x248] ;  /* 0x0000920000047ab9 */ /* 0x000fe20000000a00 */
[----:B------:R-:W-:Y:S01]  /*0300*/  ULDC.64 UR12, c[0x0][0x230] ;  /* 0x00008c00000c7ab9 */ /* 0x000fe20000000a00 */
[----:B------:R-:W-:Y:S01]  /*0310*/  SHF.R.S32.HI R126, RZ, 0x1f, R3 ;  /* 0x0000001fff7e7819 */ /* 0x000fe20000011403 */
[----:B------:R-:W-:Y:S01]  /*0320*/  UIADD3 UR18, UP0, UR8, -UR4, URZ ;  /* 0x8000000408127290 */ /* 0x000fe2000ff1e03f */
[C---:B------:R-:W-:Y:S01]  /*0330*/  VIADD R2, R129.reuse, 0xf ;  /* 0x0000000f81027836 */ /* 0x040fe20000000000 */
[----:B------:R-:W-:Y:S01]  /*0340*/  ULDC.64 UR10, c[0x0][0x250] ;  /* 0x00009400000a7ab9 */ /* 0x000fe20000000a00 */
[----:B------:R-:W-:Y:S01]  /*0350*/  LEA.HI R126, R126, R3, RZ, 0x4 ;  /* 0x000000037e7e7211 */ /* 0x000fe200078f20ff */
[----:B------:R-:W-:Y:S01]  /*0360*/  UIADD3.X UR19, UR9, ~UR5, URZ, UP0, !UPT ;  /* 0x8000000509137290 */ /* 0x000fe200087fe43f */
[----:B------:R-:W-:Y:S01]  /*0370*/  CS2R R54, SRZ ;  /* 0x0000000000367805 */ /* 0x000fe2000001ff00 */
[----:B------:R-:W-:Y:S01]  /*0380*/  ULDC.64 UR6, c[0x0][0x260] ;  /* 0x0000980000067ab9 */ /* 0x000fe20000000a00 */
[----:B------:R-:W-:Y:S01]  /*0390*/  LOP3.LUT R126, R126, 0xfffffff0, RZ, 0xc0, !PT ;  /* 0xfffffff07e7e7812 */ /* 0x000fe200078ec0ff */
[----:B------:R-:W-:Y:S01]  /*03a0*/  ULDC.64 UR4, c[0x0][0x268] ;  /* 0x00009a0000047ab9 */ /* 0x000fe20000000a00 */
[----:B------:R-:W-:Y:S01]  /*03b0*/  ISETP.GE.U32.AND P6, PT, R2, 0x1f, PT ;  /* 0x0000001f0200780c */ /* 0x000fe20003fc6070 */
[----:B------:R-:W-:Y:S01]  /*03c0*/  UIADD3 UR4, UP0, UR6, -UR4, URZ ;  /* 0x8000000406047290 */ /* 0x000fe2000ff1e03f */
[----:B------:R-:W-:Y:S01]  /*03d0*/  LOP3.LUT R2, R129, 0xfffffff0, RZ, 0xc0, !PT ;  /* 0xfffffff081027812 */ /* 0x000fe200078ec0ff */
[----:B------:R-:W-:Y:S01]  /*03e0*/  IMAD.IADD R126, R3, 0x1, -R126 ;  /* 0x00000001037e7824 */ /* 0x000fe200078e0a7e */
[----:B------:R-:W-:Y:S01]  /*03f0*/  CS2R R52, SRZ ;  /* 0x0000000000347805 */ /* 0x000fe2000001ff00 */
[----:B------:R-:W-:Y:S01]  /*0400*/  UIADD3.X UR5, UR7, ~UR5, URZ, UP0, !UPT ;  /* 0x8000000507057290 */ /* 0x000fe200087fe43f */
[----:B------:R-:W-:-:S02]  /*0410*/  ISETP.NE.AND P4, PT, R2, 0x10, PT ;  /* 0x000000100200780c */ /* 0x000fc40003f85270 */
[----:B------:R-:W-:Y:S02]  /*0420*/  CS2R R50, SRZ ;  /* 0x0000000000327805 */ /* 0x000fe4000001ff00 */
[C---:B------:R-:W-:Y:S02]  /*0430*/  ISETP.NE.AND P0, PT, R126.reuse, RZ, PT ;  /* 0x000000ff7e00720c */ /* 0x040fe40003f05270 */
[----:B------:R-:W-:Y:S02]  /*0440*/  CS2R R48, SRZ ;  /* 0x0000000000307805 */ /* 0x000fe4000001ff00 */
[----:B------:R-:W-:Y:S02]  /*0450*/  CS2R R58, SRZ ;  /* 0x00000000003a7805 */ /* 0x000fe4000001ff00 */
[----:B------:R-:W-:Y:S02]  /*0460*/  CS2R R56, SRZ ;  /* 0x0000000000387805 */ /* 0x000fe4000001ff00 */
[----:B------:R-:W-:-:S02]  /*0470*/  SEL R126, R126, 0x10, P0 ;  /* 0x000000107e7e7807 */ /* 0x000fc40000000000 */
[----:B------:R-:W-:Y:S02]  /*0480*/  CS2R R46, SRZ ;  /* 0x00000000002e7805 */ /* 0x000fe4000001ff00 */
[----:B------:R-:W-:Y:S02]  /*0490*/  CS2R R44, SRZ ;  /* 0x00000000002c7805 */ /* 0x000fe4000001ff00 */
[----:B------:R-:W-:Y:S02]  /*04a0*/  CS2R R62, SRZ ;  /* 0x00000000003e7805 */ /* 0x000fe4000001ff00 */
[----:B--2---:R-:W-:Y:S01]  /*04b0*/  SHF.R.S32.HI R22, RZ, 0x1f, R127 ;  /* 0x0000001fff167819 */ /* 0x004fe2000001147f */
[----:B------:R-:W-:Y:S01]  /*04c0*/  IMAD.WIDE.U32 R6, R126, UR12, RZ ;  /* 0x0000000c7e067c25 */ /* 0x000fe2000f8e00ff */
[----:B------:R-:W-:Y:S02]  /*04d0*/  SHF.R.S32.HI R112, RZ, 0x1f, R126 ;  /* 0x0000001fff707819 */ /* 0x000fe4000001147e */
[----:B------:R-:W-:-:S02]  /*04e0*/  CS2R R60, SRZ ;  /* 0x00000000003c7805 */ /* 0x000fc4000001ff00 */
[----:B------:R-:W-:Y:S02]  /*04f0*/  LEA.HI R22, R22, R127, RZ, 0x5 ;  /* 0x0000007f16167211 */ /* 0x000fe400078f28ff */
[----:B------:R-:W-:Y:S02]  /*0500*/  CS2R R42, SRZ ;  /* 0x00000000002a7805 */ /* 0x000fe4000001ff00 */
[----:B------:R-:W-:Y:S01]  /*0510*/  VIADDMNMX R0, R17, R126, R0, PT ;  /* 0x0000007e11007246 */ /* 0x000fe20003800100 */
[----:B------:R-:W-:Y:S01]  /*0520*/  IMAD R9, R112, UR12, RZ ;  /* 0x0000000c70097c24 */ /* 0x000fe2000f8e02ff */
[----:B------:R-:W-:Y:S01]  /*0530*/  LOP3.LUT R4, R22, 0xffffffe0, RZ, 0xc0, !PT ;  /* 0xffffffe016047812 */ /* 0x000fe200078ec0ff */
[----:B------:R-:W-:Y:S01]  /*0540*/  IMAD R3, R112, UR10, RZ ;  /* 0x0000000a70037c24 */ /* 0x000fe2000f8e02ff */
[----:B------:R-:W-:Y:S01]  /*0550*/  SHF.R.S32.HI R22, RZ, 0x5, R22 ;  /* 0x00000005ff167819 */ /* 0x000fe20000011416 */
[----:B------:R-:W-:Y:S01]  /*0560*/  IMAD R9, R126, UR13, R9 ;  /* 0x0000000d7e097c24 */ /* 0x000fe2000f8e0209 */
[----:B------:R-:W-:Y:S01]  /*0570*/  LEA R85, P1, R6, UR18, 0x3 ;  /* 0x0000001206557c11 */ /* 0x000fe2000f8218ff */
[----:B------:R-:W-:Y:S01]  /*0580*/  IMAD.IADD R4, R127, 0x1, -R4 ;  /* 0x000000017f047824 */ /* 0x000fe200078e0a04 */
[----:B------:R-:W-:Y:S01]  /*0590*/  CS2R R40, SRZ ;  /* 0x0000000000287805 */ /* 0x000fe2000001ff00 */
[----:B------:R-:W-:Y:S01]  /*05a0*/  IMAD.SHL.U32 R22, R22, 0x2, RZ ;  /* 0x0000000216167824 */ /* 0x000fe200078e00ff */
[----:B------:R-:W-:Y:S01]  /*05b0*/  CS2R R30, SRZ ;  /* 0x00000000001e7805 */ /* 0x000fe2000001ff00 */
[----:B------:R-:W-:Y:S01]  /*05c0*/  IMAD R3, R126, UR11, R3 ;  /* 0x0000000b7e037c24 */ /* 0x000fe2000f8e0203 */
[----:B------:R-:W-:Y:S01]  /*05d0*/  SHF.R.S32.HI R19, RZ, 0x1f, R4 ;  /* 0x0000001fff137819 */ /* 0x000fe20000011404 */
[----:B------:R-:W-:Y:S01]  /*05e0*/  IMAD.IADD R9, R7, 0x1, R9 ;  /* 0x0000000107097824 */ /* 0x000fe200078e0209 */
[----:B------:R-:W-:-:S02]  /*05f0*/  CS2R R66, SRZ ;  /* 0x0000000000427805 */ /* 0x000fc4000001ff00 */
[----:B------:R-:W-:Y:S02]  /*0600*/  CS2R R64, SRZ ;  /* 0x0000000000407805 */ /* 0x000fe4000001ff00 */
[----:B------:R-:W-:Y:S02]  /*0610*/  LEA.HI R19, R19, R4, RZ, 0x4 ;  /* 0x0000000413137211 */ /* 0x000fe400078f20ff */
[----:B------:R-:W-:Y:S02]  /*0620*/  CS2R R38, SRZ ;  /* 0x0000000000267805 */ /* 0x000fe4000001ff00 */
[----:B------:R-:W-:Y:S02]  /*0630*/  LEA.HI.X R9, R6, UR19, R9, 0x3, P1 ;  /* 0x0000001306097c11 */ /* 0x000fe400088f1c09 */
[----:B------:R-:W-:Y:S02]  /*0640*/  CS2R R36, SRZ ;  /* 0x0000000000247805 */ /* 0x000fe4000001ff00 */
[----:B------:R-:W-:-:S02]  /*0650*/  LEA.HI.SX32 R22, R19, R22, 0x1c ;  /* 0x0000001613167211 */ /* 0x000fc400078fe2ff */
[----:B------:R-:W-:Y:S02]  /*0660*/  CS2R R34, SRZ ;  /* 0x0000000000227805 */ /* 0x000fe4000001ff00 */
[----:B------:R-:W-:Y:S02]  /*0670*/  LOP3.LUT R19, R19, 0xfffffff0, RZ, 0xc0, !PT ;  /* 0xfffffff013137812 */ /* 0x000fe400078ec0ff */
[----:B------:R-:W-:Y:S01]  /*0680*/  CS2R R32, SRZ ;  /* 0x0000000000207805 */ /* 0x000fe2000001ff00 */
[----:B------:R-:W-:Y:S02]  /*0690*/  IMAD.IADD R17, R22, 0x1, R17 ;  /* 0x0000000116117824 */ /* 0x000fe400078e0211 */
[----:B------:R-:W-:Y:S02]  /*06a0*/  IMAD.IADD R19, R4, 0x1, -R19 ;  /* 0x0000000104137824 */ /* 0x000fe400078e0a13 */
[----:B------:R-:W-:Y:S01]  /*06b0*/  IMAD.WIDE.U32 R4, R126, UR10, RZ ;  /* 0x0000000a7e047c25 */ /* 0x000fe2000f8e00ff */
[----:B------:R-:W-:-:S02]  /*06c0*/  SHF.R.S32.HI R8, RZ, 0x1f, R17 ;  /* 0x0000001fff087819 */ /* 0x000fc40000011411 */
[----:B------:R-:W-:Y:S01]  /*06d0*/  ISETP.GE.AND P5, PT, R17, R0, PT ;  /* 0x000000001100720c */ /* 0x000fe20003fa6270 */
[----:B------:R-:W-:Y:S01]  /*06e0*/  VIADD R20, R19, UR15 ;  /* 0x0000000f13147c36 */ /* 0x000fe20008000000 */
[----:B------:R-:W-:Y:S01]  /*06f0*/  LEA R87, P0, R4, UR4, 0x3 ;  /* 0x0000000404577c11 */ /* 0x000fe2000f8018ff */
[----:B------:R-:W-:Y:S01]  /*0700*/  IMAD.IADD R2, R5, 0x1, R3 ;  /* 0x0000000105027824 */ /* 0x000fe200078e0203 */
[--C-:B------:R-:W-:Y:S01]  /*0710*/  SHF.R.S32.HI R18, RZ, 0x1f, R19.reuse ;  /* 0x0000001fff127819 */ /* 0x100fe20000011413 */
[C---:B------:R-:W-:Y:S01]  /*0720*/  IMAD R6, R8.reuse, UR12, RZ ;  /* 0x0000000c08067c24 */ /* 0x040fe2000f8e02ff */
[----:B------:R-:W-:Y:S01]  /*0730*/  SHF.R.S32.HI R21, RZ, 0x1f, R20 ;  /* 0x0000001fff157819 */ /* 0x000fe20000011414 */
[----:B------:R-:W-:Y:S01]  /*0740*/  IMAD R0, R8, UR10, RZ ;  /* 0x0000000a08007c24 */ /* 0x000fe2000f8e02ff */
[----:B------:R-:W-:Y:S01]  /*0750*/  LEA.HI.X R2, R4, UR5, R2, 0x3, P0 ;  /* 0x0000000504027c11 */ /* 0x000fe200080f1c02 */
[----:B------:R-:W-:Y:S01]  /*0760*/  IMAD.IADD R12, R130, 0x1, R19 ;  /* 0x00000001820c7824 */ /* 0x000fe200078e0213 */
[----:B------:R-:W-:Y:S01]  /*0770*/  ULDC.64 UR4, c[0x0][0x270] ;  /* 0x00009c0000047ab9 */ /* 0x000fe20000000a00 */
[----:B------:R-:W-:Y:S01]  /*0780*/  IMAD R11, R17, UR13, R6 ;  /* 0x0000000d110b7c24 */ /* 0x000fe2000f8e0206 */
[----:B------:R-:W-:Y:S01]  /*0790*/  LOP3.LUT R136, R19, 0x6, RZ, 0xc0, !PT ;  /* 0x0000000613887812 */ /* 0x000fe200078ec0ff */
[----:B------:R-:W-:Y:S01]  /*07a0*/  IMAD.WIDE.U32 R28, R17, UR12, R20 ;  /* 0x0000000c111c7c25 */ /* 0x000fe2000f8e0014 */
[----:B------:R-:W-:Y:S01]  /*07b0*/  ULDC.64 UR12, c[0x0][0x210] ;  /* 0x00008400000c7ab9 */ /* 0x000fe20000000a00 */
[----:B------:R-:W-:-:S02]  /*07c0*/  SHF.R.S32.HI R13, RZ, 0x1f, R12 ;  /* 0x0000001fff0d7819 */ /* 0x000fc4000001140c */
[----:B------:R-:W-:Y:S01]  /*07d0*/  IMAD R4, R8, UR4, RZ ;  /* 0x0000000408047c24 */ /* 0x000fe2000f8e02ff */
[----:B------:R-:W-:Y:S01]  /*07e0*/  ISETP.LT.AND P0, PT, R20, UR12, !P5 ;  /* 0x0000000c14007c0c */ /* 0x000fe2000ef01270 */
[C---:B------:R-:W-:Y:S01]  /*07f0*/  IMAD R5, R17.reuse, UR11, R0 ;  /* 0x0000000b11057c24 */ /* 0x040fe2000f8e0200 */
[----:B------:R-:W-:Y:S01]  /*0800*/  LEA.HI R18, R18, R19, RZ, 0x3 ;  /* 0x0000001312127211 */ /* 0x000fe200078f18ff */
[C---:B------:R-:W-:Y:S01]  /*0810*/  VIADD R14, R20.reuse, 0x10 ;  /* 0x00000010140e7836 */ /* 0x040fe20000000000 */
[----:B------:R-:W-:Y:S01]  /*0820*/  SEL R3, RZ, 0x1, !P0 ;  /* 0x00000001ff037807 */ /* 0x000fe20004000000 */
[C---:B------:R-:W-:Y:S01]  /*0830*/  VIADD R6, R20.reuse, 0x20 ;  /* 0x0000002014067836 */ /* 0x040fe20000000000 */
[----:B------:R-:W-:Y:S01]  /*0840*/  SHF.R.U32.HI R136, RZ, 0x1, R136 ;  /* 0x00000001ff887819 */ /* 0x000fe20000011688 */
[----:B------:R-:W-:Y:S01]  /*0850*/  VIADD R0, R20, 0x30 ;  /* 0x0000003014007836 */ /* 0x000fe20000000000 */
[----:B------:R-:W-:Y:S01]  /*0860*/  ISETP.LT.AND P1, PT, R14, UR12, !P5 ;  /* 0x0000000c0e007c0c */ /* 0x000fe2000ef21270 */
[C---:B------:R-:W-:Y:S01]  /*0870*/  IMAD R7, R17.reuse, UR5, R4 ;  /* 0x0000000511077c24 */ /* 0x040fe2000f8e0204 */
[----:B------:R-:W-:Y:S01]  /*0880*/  BAR.SYNC.DEFER_BLOCKING 0x0 ;  /* 0x0000000000007b1d */ /* 0x000fe20000010000 */
[----:B------:R-:W-:Y:S01]  /*0890*/  IMAD.WIDE.U32 R24, R17, UR4, R20 ;  /* 0x0000000411187c25 */ /* 0x000fe2000f8e0014 */
[----:B------:R-:W-:-:S02]  /*08a0*/  ISETP.LT.AND P2, PT, R6, UR12, !P5 ;  /* 0x0000000c06007c0c */ /* 0x000fc4000ef41270 */
[----:B------:R-:W-:Y:S01]  /*08b0*/  ISETP.LT.AND P3, PT, R0, UR12, !P5 ;  /* 0x0000000c00007c0c */ /* 0x000fe2000ef61270 */
[----:B------:R-:W-:Y:S01]  /*08c0*/  IMAD.WIDE.U32 R26, R17, UR10, R12 ;  /* 0x0000000a111a7c25 */ /* 0x000fe2000f8e000c */
[----:B------:R-:W-:Y:S01]  /*08d0*/  ULDC.64 UR4, c[0x0][0x290] ;  /* 0x0000a40000047ab9 */ /* 0x000fe20000000a00 */
[----:B------:R-:W-:Y:S01]  /*08e0*/  ULDC.64 UR10, c[0x0][0x370] ;  /* 0x0000dc00000a7ab9 */ /* 0x000fe20000000a00 */
[----:B------:R-:W-:Y:S01]  /*08f0*/  P2R R3, PR, R3, 0xf ;  /* 0x0000000f03037803 */ /* 0x000fe20000000000 */
[----:B------:R-:W-:Y:S01]  /*0900*/  IMAD R8, R8, UR4, RZ ;  /* 0x0000000408087c24 */ /* 0x000fe2000f8e02ff */
[----:B------:R-:W-:Y:S01]  /*0910*/  LEA R10, P1, R28, UR10, 0x3 ;  /* 0x0000000a1c0a7c11 */ /* 0x000fe2000f8218ff */
[----:B------:R-:W-:Y:S01]  /*0920*/  IMAD.IADD R11, R29, 0x1, R11 ;  /* 0x000000011d0b7824 */ /* 0x000fe200078e020b */
[----:B------:R-:W-:Y:S01]  /*0930*/  ISETP.GE.AND P2, PT, R14, UR12, PT ;  /* 0x0000000c0e007c0c */ /* 0x000fe2000bf46270 */
[C---:B------:R-:W-:Y:S01]  /*0940*/  IMAD R8, R17.reuse, UR5, R8 ;  /* 0x0000000511087c24 */ /* 0x040fe2000f8e0208 */
[----:B------:R-:W-:Y:S01]  /*0950*/  SHF.R.S32.HI R18, RZ, 0x3, R18 ;  /* 0x00000003ff127819 */ /* 0x000fe20000011412 */
[----:B------:R-:W-:Y:S01]  /*0960*/  IMAD.WIDE.U32 R16, R17, UR4, R12 ;  /* 0x0000000411107c25 */ /* 0x000fe2000f8e000c */
[----:B------:R-:W-:Y:S01]  /*0970*/  ULDC.64 UR4, c[0x0][0x378] ;  /* 0x0000de0000047ab9 */ /* 0x000fe20000000a00 */
[----:B------:R-:W-:-:S02]  /*0980*/  LEA.HI.X R11, R28, UR11, R11, 0x3, P1 ;  /* 0x0000000b1c0b7c11 */ /* 0x000fc400088f1c0b */
[----:B------:R-:W-:Y:S01]  /*0990*/  CS2R R28, SRZ ;  /* 0x00000000001c7805 */ /* 0x000fe2000001ff00 */
[----:B------:R-:W-:Y:S01]  /*09a0*/  IMAD.IADD R5, R27, 0x1, R5 ;  /* 0x000000011b057824 */ /* 0x000fe200078e0205 */
[----:B------:R-:W-:Y:S01]  /*09b0*/  LEA R4, P0, R26, UR4, 0x3 ;  /* 0x000000041a047c11 */ /* 0x000fe2000f8018ff */
[----:B------:R-:W-:Y:S01]  /*09c0*/  IMAD.IADD R7, R25, 0x1, R7 ;  /* 0x0000000119077824 */ /* 0x000fe200078e0207 */
[----:B------:R-:W-:Y:S01]  /*09d0*/  LEA R144, P1, R24, UR4, 0x3 ;  /* 0x0000000418907c11 */ /* 0x000fe2000f8218ff */
[----:B------:R-:W-:Y:S01]  /*09e0*/  IMAD.IADD R8, R17, 0x1, R8 ;  /* 0x0000000111087824 */ /* 0x000fe200078e0208 */
[----:B------:R-:W-:Y:S01]  /*09f0*/  LEA.HI.X R5, R26, UR5, R5, 0x3, P0 ;  /* 0x000000051a057c11 */ /* 0x000fe200080f1c05 */
[----:B------:R-:W-:Y:S01]  /*0a00*/  IMAD.SHL.U32 R19, R19, 0x4, RZ ;  /* 0x0000000413137824 */ /* 0x000fe200078e00ff */
[----:B------:R-:W-:Y:S01]  /*0a10*/  LEA R142, P0, R16, UR10, 0x3 ;  /* 0x0000000a108e7c11 */ /* 0x000fe2000f8018ff */
[----:B------:R-:W-:Y:S01]  /*0a20*/  VIADD R21, R12, 0x30 ;  /* 0x000000300c157836 */ /* 0x000fe20000000000 */
[----:B------:R-:W-:Y:S01]  /*0a30*/  LEA.HI.X R145, R24, UR5, R7, 0x3, P1 ;  /* 0x0000000518917c11 */ /* 0x000fe200088f1c07 */
[C---:B------:R-:W-:Y:S01]  /*0a40*/  VIADD R7, R20.reuse, 0x50 ;  /* 0x0000005014077836 */ /* 0x040fe20000000000 */
[----:B------:R-:W-:Y:S01]  /*0a50*/  ISETP.GE.AND P1, PT, R20, UR12, PT ;  /* 0x0000000c14007c0c */ /* 0x000fe2000bf26270 */
[----:B------:R-:W1:Y:S01]  /*0a60*/  S2UR UR5, SR_CgaCtaId ;  /* 0x00000000000579c3 */ /* 0x000e620000008800 */
[----:B------:R-:W-:Y:S01]  /*0a70*/  LEA.HI.X R143, R16, UR11, R8, 0x3, P0 ;  /* 0x0000000b108f7c11 */ /* 0x000fe200080f1c08 */
[----:B------:R-:W-:Y:S01]  /*0a80*/  VIADD R8, R20, 0x60 ;  /* 0x0000006014087836 */ /* 0x000fe20000000000 */
[----:B------:R-:W-:Y:S01]  /*0a90*/  ISETP.GE.AND P0, PT, R12, UR13, PT ;  /* 0x0000000d0c007c0c */ /* 0x000fe2000bf06270 */
[----:B------:R-:W-:Y:S01]  /*0aa0*/  UMOV UR4, 0x400 ;  /* 0x0000040000047882 */ /* 0x000fe20000000000 */
[----:B------:R-:W-:-:S02]  /*0ab0*/  SEL R17, RZ, 0x1, P1 ;  /* 0x00000001ff117807 */ /* 0x000fc40000800000 */
[----:B------:R-:W-:Y:S02]  /*0ac0*/  CS2R R26, SRZ ;  /* 0x00000000001a7805 */ /* 0x000fe4000001ff00 */
[----:B------:R-:W-:Y:S01]  /*0ad0*/  ISETP.GE.AND P1, PT, R6, UR12, PT ;  /* 0x0000000c06007c0c */ /* 0x000fe2000bf26270 */
[C---:B------:R-:W-:Y:S01]  /*0ae0*/  VIADD R6, R20.reuse, 0x40 ;  /* 0x0000004014067836 */ /* 0x040fe20000000000 */
[----:B------:R-:W-:Y:S01]  /*0af0*/  SEL R14, RZ, 0x1, P0 ;  /* 0x00000001ff0e7807 */ /* 0x000fe20000000000 */
[----:B------:R-:W-:Y:S01]  /*0b00*/  VIADD R20, R20, 0x70 ;  /* 0x0000007014147836 */ /* 0x000fe20000000000 */
[----:B------:R-:W-:Y:S02]  /*0b10*/  ISETP.GE.AND P0, PT, R0, UR12, PT ;  /* 0x0000000c00007c0c */ /* 0x000fe4000bf06270 */
[----:B------:R-:W-:Y:S02]  /*0b20*/  SEL R0, RZ, 0xffffffff, P2 ;  /* 0xffffffffff007807 */ /* 0x000fe40001000000 */
[----:B------:R-:W-:-:S02]  /*0b30*/  ISETP.LT.AND P2, PT, R6, UR12, !P5 ;  /* 0x0000000c06007c0c */ /* 0x000fc4000ef41270 */
[----:B------:R-:W-:Y:S01]  /*0b40*/  SEL R16, RZ, 0x4, P1 ;  /* 0x00000004ff107807 */ /* 0x000fe20000800000 */
[----:B------:R-:W-:Y:S01]  /*0b50*/  IMAD.SHL.U32 R0, R0, 0x2, RZ ;  /* 0x0000000200007824 */ /* 0x000fe200078e00ff */
[----:B------:R-:W-:Y:S02]  /*0b60*/  ISETP.GE.AND P1, PT, R6, UR12, PT ;  /* 0x0000000c06007c0c */ /* 0x000fe4000bf26270 */
[----:B------:R-:W-:Y:S02]  /*0b70*/  SEL R15, RZ, 0x8, P0 ;  /* 0x00000008ff0f7807 */ /* 0x000fe40000000000 */
[----:B------:R-:W-:Y:S01]  /*0b80*/  SEL R6, RZ, 0x100, !P2 ;  /* 0x00000100ff067807 */ /* 0x000fe20005000000 */
[----:B-1----:R-:W-:Y:S01]  /*0b90*/  ULEA UR5, UR5, UR4, 0x18 ;  /* 0x0000000405057291 */ /* 0x002fe2000f8ec03f */
[C---:B------:R-:W-:Y:S02]  /*0ba0*/  ISETP.LT.AND P0, PT, R7.reuse, UR12, !P5 ;  /* 0x0000000c07007c0c */ /* 0x040fe4000ef01270 */
[----:B------:R-:W-:-:S02]  /*0bb0*/  ISETP.GE.AND P2, PT, R7, UR12, PT ;  /* 0x0000000c07007c0c */ /* 0x000fc4000bf46270 */
[----:B------:R-:W-:Y:S02]  /*0bc0*/  SHF.R.S32.HI R7, RZ, 0x1f, R22 ;  /* 0x0000001fff077819 */ /* 0x000fe40000011416 */
[----:B------:R-:W-:Y:S02]  /*0bd0*/  SEL R25, RZ, 0x200, !P0 ;  /* 0x00000200ff197807 */ /* 0x000fe40004000000 */
[----:B------:R-:W-:Y:S02]  /*0be0*/  LEA.HI R7, R7, R22, RZ, 0x2 ;  /* 0x0000001607077211 */ /* 0x000fe400078f10ff */
[----:B------:R-:W-:Y:S02]  /*0bf0*/  ISETP.LT.AND P0, PT, R8, UR12, !P5 ;  /* 0x0000000c08007c0c */ /* 0x000fe4000ef01270 */
[----:B------:R-:W-:Y:S02]  /*0c00*/  LOP3.LUT R7, R7, 0xfffffffc, RZ, 0xc0, !PT ;  /* 0xfffffffc07077812 */ /* 0x000fe400078ec0ff */
[----:B------:R-:W-:-:S02]  /*0c10*/  SEL R13, RZ, 0x100, P1 ;  /* 0x00000100ff0d7807 */ /* 0x000fc40000800000 */
[----:B------:R-:W-:Y:S02]  /*0c20*/  ISETP.GE.AND P1, PT, R8, UR12, PT ;  /* 0x0000000c08007c0c */ /* 0x000fe4000bf26270 */
[----:B------:R-:W-:Y:S02]  /*0c30*/  SEL R8, RZ, 0x200, P2 ;  /* 0x00000200ff087807 */ /* 0x000fe40001000000 */
[----:B------:R-:W-:Y:S02]  /*0c40*/  SEL R24, RZ, 0x400, !P0 ;  /* 0x00000400ff187807 */ /* 0x000fe40004000000 */
[----:B------:R-:W-:Y:S01]  /*0c50*/  LOP3.LUT R25, R25, R6, R3, 0xfe, !PT ;  /* 0x0000000619197212 */ /* 0x000fe200078efe03 */
[----:B------:R-:W-:Y:S01]  /*0c60*/  VIADD R3, R12, 0x10 ;  /* 0x000000100c037836 */ /* 0x000fe20000000000 */
[C---:B------:R-:W-:Y:S02]  /*0c70*/  ISETP.LT.AND P2, PT, R20.reuse, UR12, !P5 ;  /* 0x0000000c14007c0c */ /* 0x040fe4000ef41270 */
[----:B------:R-:W-:Y:S01]  /*0c80*/  ISETP.GE.AND P0, PT, R20, UR12, PT ;  /* 0x0000000c14007c0c */ /* 0x000fe2000bf06270 */
[----:B------:R-:W-:Y:S01]  /*0c90*/  IMAD.IADD R20, R22, 0x1, -R7 ;  /* 0x0000000116147824 */ /* 0x000fe200078e0a07 */
[----:B------:R-:W-:Y:S01]  /*0ca0*/  LOP3.LUT R19, R136, 0x4, R19, 0xf8, !PT ;  /* 0x0000000488137812 */ /* 0x000fe200078ef813 */
[----:B------:R-:W-:Y:S01]  /*0cb0*/  VIADD R22, R12, 0x20 ;  /* 0x000000200c167836 */ /* 0x000fe20000000000 */
[----:B------:R-:W-:-:S02]  /*0cc0*/  LOP3.LUT R136, R7, R136, RZ, 0xfc, !PT ;  /* 0x0000008807887212 */ /* 0x000fc400078efcff */
[----:B------:R-:W-:Y:S02]  /*0cd0*/  SEL R7, RZ, 0x400, P1 ;  /* 0x00000400ff077807 */ /* 0x000fe40000800000 */
[----:B------:R-:W-:Y:S02]  /*0ce0*/  SEL R23, RZ, 0x800, !P2 ;  /* 0x00000800ff177807 */ /* 0x000fe40005000000 */
[----:B------:R-:W-:Y:S02]  /*0cf0*/  ISETP.GE.AND P1, PT, R3, UR13, PT ;  /* 0x0000000d03007c0c */ /* 0x000fe4000bf26270 */
[----:B------:R-:W-:Y:S02]  /*0d00*/  ISETP.GE.AND P2, PT, R22, UR13, PT ;  /* 0x0000000d16007c0c */ /* 0x000fe4000bf46270 */
[----:B------:R-:W-:Y:S02]  /*0d10*/  SEL R6, RZ, 0x800, P0 ;  /* 0x00000800ff067807 */ /* 0x000fe40000000000 */
[----:B------:R-:W-:-:S02]  /*0d20*/  ISETP.LT.AND P0, PT, R12, UR13, !P5 ;  /* 0x0000000d0c007c0c */ /* 0x000fc4000ef01270 */
[----:B------:R-:W-:Y:S02]  /*0d30*/  LOP3.LUT R23, R23, R24, R25, 0xfe, !PT ;  /* 0x0000001817177212 */ /* 0x000fe400078efe19 */
[----:B------:R-:W-:Y:S02]  /*0d40*/  CS2R R24, SRZ ;  /* 0x0000000000187805 */ /* 0x000fe4000001ff00 */
[----:B------:R-:W-:Y:S02]  /*0d50*/  SEL R12, RZ, 0xffffffff, P1 ;  /* 0xffffffffff0c7807 */ /* 0x000fe40000800000 */
[----:B------:R-:W-:Y:S02]  /*0d60*/  LOP3.LUT R19, R19, 0x1, R20, 0x78, !PT ;  /* 0x0000000113137812 */ /* 0x000fe400078e7814 */
[----:B------:R-:W-:Y:S02]  /*0d70*/  ISETP.LT.AND P1, PT, R3, UR13, !P5 ;  /* 0x0000000d03007c0c */ /* 0x000fe4000ef21270 */
[----:B------:R-:W-:Y:S01]  /*0d80*/  SEL R3, RZ, 0x4, P2 ;  /* 0x00000004ff037807 */ /* 0x000fe20001000000 */
[----:B------:R-:W-:Y:S01]  /*0d90*/  IMAD R18, R19, 0x2, R18 ;  /* 0x0000000213127824 */ /* 0x000fe200078e0212 */
[----:B------:R-:W-:Y:S01]  /*0da0*/  ISETP.GE.AND P2, PT, R21, UR13, PT ;  /* 0x0000000d15007c0c */ /* 0x000fe2000bf46270 */
[----:B------:R-:W-:Y:S01]  /*0db0*/  IMAD.SHL.U32 R19, R20, 0x2, RZ ;  /* 0x0000000214137824 */ /* 0x000fe200078e00ff */
[----:B------:R-:W-:-:S02]  /*0dc0*/  SEL R117, R23, RZ, P6 ;  /* 0x000000ff17757207 */ /* 0x000fc40003000000 */
[----:B------:R-:W-:Y:S02]  /*0dd0*/  SEL R134, RZ, 0x8, P2 ;  /* 0x00000008ff867807 */ /* 0x000fe40001000000 */
[----:B------:R-:W-:Y:S01]  /*0de0*/  LOP3.LUT R0, R0, 0x2, R17, 0xe2, !PT ;  /* 0x0000000200007812 */ /* 0x000fe200078ee211 */
[C---:B------:R-:W-:Y:S01]  /*0df0*/  IMAD.SHL.U32 R124, R117.reuse, 0x8, RZ ;  /* 0x00000008757c7824 */ /* 0x040fe200078e00ff */
[----:B------:R-:W-:Y:S01]  /*0e00*/  ISETP.LT.AND P2, PT, R22, UR13, !P5 ;  /* 0x0000000d16007c0c */ /* 0x000fe2000ef41270 */
[----:B------:R-:W-:Y:S01]  /*0e10*/  IMAD.SHL.U32 R123, R117, 0x4, RZ ;  /* 0x00000004757b7824 */ /* 0x000fe200078e00ff */
[----:B------:R-:W-:Y:S01]  /*0e20*/  ISETP.LT.AND P3, PT, R21, UR13, !P5 ;  /* 0x0000000d15007c0c */ /* 0x000fe2000ef61270 */
[----:B------:R-:W-:Y:S01]  /*0e30*/  IMAD.SHL.U32 R122, R117, 0x2, RZ ;  /* 0x00000002757a7824 */ /* 0x000fe200078e00ff */
[----:B------:R-:W-:Y:S01]  /*0e40*/  SEL R113, RZ, 0x1, !P0 ;  /* 0x00000001ff717807 */ /* 0x000fe20004000000 */
[----:B------:R-:W-:Y:S01]  /*0e50*/  IMAD.SHL.U32 R17, R12, 0x2, RZ ;  /* 0x000000020c117824 */ /* 0x000fe200078e00ff */
[----:B------:R-:W-:-:S02]  /*0e60*/  LOP3.LUT R15, R15, R16, R0, 0xfe, !PT ;  /* 0x000000100f0f7212 */ /* 0x000fc400078efe00 */
[----:B------:R-:W-:Y:S02]  /*0e70*/  CS2R R22, SRZ ;  /* 0x0000000000167805 */ /* 0x000fe4000001ff00 */
[----:B------:R-:W-:Y:S02]  /*0e80*/  LOP3.LUT R19, R18, 0x4, R19, 0x78, !PT ;  /* 0x0000000412137812 */ /* 0x000fe400078e7813 */
[----:B------:R-:W-:Y:S02]  /*0e90*/  CS2R R20, SRZ ;  /* 0x0000000000147805 */ /* 0x000fe4000001ff00 */
[----:B------:R-:W-:Y:S02]  /*0ea0*/  P2R R113, PR, R113, 0xf ;  /* 0x0000000f71717803 */ /* 0x000fe40000000000 */
[----:B------:R-:W-:Y:S02]  /*0eb0*/  LOP3.LUT P2, R124, R124, 0x8, RZ, 0xc0, !PT ;  /* 0x000000087c7c7812 */ /* 0x000fe4000784c0ff */
[----:B------:R-:W-:-:S02]  /*0ec0*/  LOP3.LUT P1, R123, R123, 0x8, RZ, 0xc0, !PT ;  /* 0x000000087b7b7812 */ /* 0x000fc4000782c0ff */
[----:B------:R-:W-:Y:S01]  /*0ed0*/  LOP3.LUT R8, R8, R13, R15, 0xfe, !PT ;  /* 0x0000000d08087212 */ /* 0x000fe200078efe0f */
[C---:B------:R-:W-:Y:S01]  /*0ee0*/  IMAD R13, R136.reuse, 0x80, R19 ;  /* 0x00000080880d7824 */ /* 0x040fe200078e0213 */
[----:B------:R-:W-:Y:S02]  /*0ef0*/  IADD3 R84, P5, R85, R10, RZ ;  /* 0x0000000a55547210 */ /* 0x000fe40007fbe0ff */
[----:B------:R-:W-:Y:S02]  /*0f00*/  CS2R R18, SRZ ;  /* 0x0000000000127805 */ /* 0x000fe4000001ff00 */
[----:B------:R-:W-:Y:S01]  /*0f10*/  SHF.R.U32.HI R120, RZ, 0x5, R117 ;  /* 0x00000005ff787819 */ /* 0x000fe20000011675 */
[----:B------:R-:W-:Y:S01]  /*0f20*/  IMAD R136, R136, -0x40, R13 ;  /* 0xffffffc088887824 */ /* 0x000fe200078e020d */
[----:B------:R-:W-:Y:S01]  /*0f30*/  LEA R128, R13, UR5, 0x3 ;  /* 0x000000050d807c11 */ /* 0x000fe2000f8e18ff */
[----:B------:R-:W-:Y:S01]  /*0f40*/  IMAD.X R85, R9, 0x1, R11, P5 ;  /* 0x0000000109557824 */ /* 0x000fe200028e060b */
[----:B------:R-:W-:-:S02]  /*0f50*/  SHF.R.U32.HI R119, RZ, 0x6, R117 ;  /* 0x00000006ff777819 */ /* 0x000fc40000011675 */
[----:B------:R-:W-:Y:S02]  /*0f60*/  CS2R R12, SRZ ;  /* 0x00000000000c7805 */ /* 0x000fe4000001ff00 */
[----:B------:R-:W-:Y:S01]  /*0f70*/  LOP3.LUT P0, R122, R122, 0x8, RZ, 0xc0, !PT ;  /* 0x000000087a7a7812 */ /* 0x000fe2000780c0ff */
[----:B------:R-:W-:Y:S01]  /*0f80*/  @!PT LDS RZ, [RZ] ;  /* 0x00000000fffff984 */ /* 0x000fe20000000800 */
[----:B------:R-:W-:Y:S01]  /*0f90*/  @!PT LDS RZ, [RZ] ;  /* 0x00000000fffff984 */ /* 0x000fe20000000800 */
[----:B------:R-:W-:Y:S01]  /*0fa0*/  @!PT LDS RZ, [RZ] ;  /* 0x00000000fffff984 */ /* 0x000fe20000000800 */
[----:B------:R-:W-:Y:S01]  /*0fb0*/  LDGSTS.E.LTC128B.64 [R128], desc[UR16][R10.64], P2 ;  /* 0x000000000a807fae */ /* 0x000fe20009121b50 */
[----:B------:R-:W-:Y:S02]  /*0fc0*/  SHF.R.U32.HI R118, RZ, 0x7, R117 ;  /* 0x00000007ff767819 */ /* 0x000fe40000011675 */
[----:B------:R-:W-:Y:S01]  /*0fd0*/  LOP3.LUT P5, R121, R117, 0x8, RZ, 0xc0, !PT ;  /* 0x0000000875797812 */ /* 0x000fe200078ac0ff */
[----:B------:R-:W-:Y:S01]  /*0fe0*/  LDGSTS.E.LTC128B.64 [R128+0x80], desc[UR16][R10.64+0x80], P1 ;  /* 0x000800800a807fae */ /* 0x000fe20008921b50 */
[----:B------:R-:W-:Y:S02]  /*0ff0*/  LOP3.LUT P3, R120, R120, 0x8, RZ, 0xc0, !PT ;  /* 0x0000000878787812 */ /* 0x000fe4000786c0ff */
[----:B------:R-:W-:-:S02]  /*1000*/  LOP3.LUT P2, R119, R119, 0x8, RZ, 0xc0, !PT ;  /* 0x0000000877777812 */ /* 0x000fc4000784c0ff */
[----:B------:R-:W-:Y:S02]  /*1010*/  LOP3.LUT P1, R118, R118, 0x8, RZ, 0xc0, !PT ;  /* 0x0000000876767812 */ /* 0x000fe4000782c0ff */
[----:B------:R-:W-:Y:S01]  /*1020*/  SEL R113, R113, RZ, P6 ;  /* 0x000000ff71717207 */ /* 0x000fe20003000000 */
[----:B------:R-:W-:Y:S01]  /*1030*/  LDGSTS.E.LTC128B.64 [R128+0x100], desc[UR16][R10.64+0x100], P0 ;  /* 0x001001000a807fae */ /* 0x000fe20008121b50 */
[----:B------:R-:W-:Y:S02]  /*1040*/  SHF.R.U32.HI R117, RZ, 0x8, R117 ;  /* 0x00000008ff757819 */ /* 0x000fe40000011675 */
[----:B------:R-:W-:Y:S01]  /*1050*/  LOP3.LUT R0, R17, 0x2, R14, 0xe2, !PT ;  /* 0x0000000211007812 */ /* 0x000fe200078ee20e */
[----:B------:R-:W-:Y:S01]  /*1060*/  IMAD.SHL.U32 R116, R113, 0x8, RZ ;  /* 0x0000000871747824 */ /* 0x000fe200078e00ff */
[----:B------:R-:W-:Y:S01]  /*1070*/  LOP3.LUT P0, R117, R117, 0x8, RZ, 0xc0, !PT ;  /* 0x0000000875757812 */ /* 0x000fe2000780c0ff */
[C---:B------:R-:W-:Y:S01]  /*1080*/  IMAD.SHL.U32 R115, R113.reuse, 0x4, RZ ;  /* 0x0000000471737824 */ /* 0x040fe200078e00ff */
[----:B------:R-:W-:Y:S01]  /*1090*/  LDGSTS.E.LTC128B.64 [R128+0x180], desc[UR16][R10.64+0x180], P5 ;  /* 0x001801800a807fae */ /* 0x000fe2000a921b50 */
[----:B------:R-:W-:Y:S01]  /*10a0*/  IMAD.SHL.U32 R114, R113, 0x2, RZ ;  /* 0x0000000271727824 */ /* 0x000fe200078e00ff */
[----:B------:R-:W-:-:S02]  /*10b0*/  LOP3.LUT P5, R116, R116, 0x8, RZ, 0xc0, !PT ;  /* 0x0000000874747812 */ /* 0x000fc400078ac0ff */
[----:B------:R-:W-:Y:S01]  /*10c0*/  CS2R R16, SRZ ;  /* 0x0000000000107805 */ /* 0x000fe2000001ff00 */
[----:B------:R-:W-:Y:S01]  /*10d0*/  LDGSTS.E.LTC128B.64 [R128+0x200], desc[UR16][R10.64+0x200], P3 ;  /* 0x002002000a807fae */ /* 0x000fe20009921b50 */
[----:B------:R-:W-:Y:S02]  /*10e0*/  LOP3.LUT P3, R115, R115, 0x8, RZ, 0xc0, !PT ;  /* 0x0000000873737812 */ /* 0x000fe4000786c0ff */
[----:B------:R-:W-:Y:S02]  /*10f0*/  CS2R R14, SRZ ;  /* 0x00000000000e7805 */ /* 0x000fe4000001ff00 */
[----:B------:R-:W-:Y:S01]  /*1100*/  LOP3.LUT R6, R6, R7, R8, 0xfe, !PT ;  /* 0x0000000706067212 */ /* 0x000fe200078efe08 */
[----:B------:R-:W-:Y:S01]  /*1110*/  LDGSTS.E.LTC128B.64 [R128+0x280], desc[UR16][R10.64+0x280], P2 ;  /* 0x002802800a807fae */ /* 0x000fe20009121b50 */
[----:B------:R-:W-:Y:S02]  /*1120*/  LOP3.LUT P2, R114, R114, 0x8, RZ, 0xc0, !PT ;  /* 0x0000000872727812 */ /* 0x000fe4000784c0ff */
[----:B------:R-:W-:-:S02]  /*1130*/  CS2R R8, SRZ ;  /* 0x0000000000087805 */ /* 0x000fc4000001ff00 */
[----:B------:R-:W-:Y:S01]  /*1140*/  LOP3.LUT R134, R134, R3, R0, 0xfe, !PT ;  /* 0x0000000386867212 */ /* 0x000fe200078efe00 */
[----:B------:R-:W-:Y:S01]  /*1150*/  LDGSTS.E.LTC128B.64 [R128+0x300], desc[UR16][R10.64+0x300], P1 ;  /* 0x003003000a807fae */ /* 0x000fe20008921b50 */
[----:B------:R-:W-:Y:S02]  /*1160*/  LOP3.LUT P1, R113, R113, 0x8, RZ, 0xc0, !PT ;  /* 0x0000000871717812 */ /* 0x000fe4000782c0ff */
[----:B------:R-:W-:Y:S01]  /*1170*/  SEL R135, R6, RZ, P4 ;  /* 0x000000ff06877207 */ /* 0x000fe20002000000 */
[----:B------:R1:W-:Y:S01]  /*1180*/  LDGSTS.E.LTC128B.64 [R128+0x380], desc[UR16][R10.64+0x380], P0 ;  /* 0x003803800a807fae */ /* 0x0003e20008121b50 */
[----:B------:R-:W-:Y:S02]  /*1190*/  LEA R3, R136, UR5, 0x3 ;  /* 0x0000000588037c11 */ /* 0x000fe4000f8e18ff */
[----:B------:R-:W-:Y:S02]  /*11a0*/  CS2R R6, SRZ ;  /* 0x0000000000067805 */ /* 0x000fe4000001ff00 */
[----:B------:R-:W-:Y:S01]  /*11b0*/  SHF.R.U32.HI R0, RZ, 0x5, R127 ;  /* 0x00000005ff007819 */ /* 0x000fe2000001167f */
[C---:B------:R-:W-:Y:S01]  /*11c0*/  IMAD.SHL.U32 R111, R135.reuse, 0x8, RZ ;  /* 0x00000008876f7824 */ /* 0x040fe200078e00ff */
[----:B------:R-:W-:Y:S01]  /*11d0*/  SEL R134, R134, RZ, P4 ;  /* 0x000000ff86867207 */ /* 0x000fe20002000000 */
[----:B------:R-:W-:Y:S01]  /*11e0*/  LDGSTS.E.LTC128B.64 [R3+0xc000], desc[UR16][R4.64], P5 ;  /* 0x0c00000004037fae */ /* 0x000fe2000a921b50 */
[C---:B------:R-:W-:Y:S01]  /*11f0*/  IMAD.SHL.U32 R110, R135.reuse, 0x4, RZ ;  /* 0x00000004876e7824 */ /* 0x040fe200078e00ff */
[--C-:B------:R-:W-:Y:S01]  /*1200*/  SHF.R.U32.HI R107, RZ, 0x5, R135.reuse ;  /* 0x00000005ff6b7819 */ /* 0x100fe20000011687 */
[----:B------:R-:W-:Y:S01]  /*1210*/  IMAD.SHL.U32 R109, R135, 0x2, RZ ;  /* 0x00000002876d7824 */ /* 0x000fe200078e00ff */
[----:B------:R-:W-:Y:S01]  /*1220*/  LDGSTS.E.LTC128B.64 [R3+0xc080], desc[UR16][R4.64+0x80], P3 ;  /* 0x0c08008004037fae */ /* 0x000fe20009921b50 */
[--C-:B------:R-:W-:Y:S01]  /*1230*/  SHF.R.U32.HI R106, RZ, 0x6, R135.reuse ;  /* 0x00000006ff6a7819 */ /* 0x100fe20000011687 */
[----:B------:R-:W-:Y:S01]  /*1240*/  IMAD.SHL.U32 R103, R134, 0x8, RZ ;  /* 0x0000000886677824 */ /* 0x000fe200078e00ff */
[----:B------:R-:W-:Y:S01]  /*1250*/  LOP3.LUT P4, R110, R110, 0x8, RZ, 0xc0, !PT ;  /* 0x000000086e6e7812 */ /* 0x000fe2000788c0ff */
[----:B------:R-:W-:Y:S01]  /*1260*/  LDGSTS.E.LTC128B.64 [R3+0xc100], desc[UR16][R4.64+0x100], P2 ;  /* 0x0c10010004037fae */ /* 0x000fe20009121b50 */
[----:B------:R-:W-:Y:S01]  /*1270*/  LOP3.LUT P5, R109, R109, 0x8, RZ, 0xc0, !PT ;  /* 0x000000086d6d7812 */ /* 0x000fe200078ac0ff */
[C---:B------:R-:W-:Y:S01]  /*1280*/  IMAD.SHL.U32 R102, R134.reuse, 0x4, RZ ;  /* 0x0000000486667824 */ /* 0x040fe200078e00ff */
[----:B------:R-:W-:Y:S01]  /*1290*/  LOP3.LUT P3, R108, R135, 0x8, RZ, 0xc0, !PT ;  /* 0x00000008876c7812 */ /* 0x000fe2000786c0ff */
[----:B------:R2:W-:Y:S01]  /*12a0*/  LDGSTS.E.LTC128B.64 [R3+0xc180], desc[UR16][R4.64+0x180], P1 ;  /* 0x0c18018004037fae */ /* 0x0005e20008921b50 */
[----:B------:R-:W-:Y:S01]  /*12b0*/  LOP3.LUT P1, R111, R111, 0x8, RZ, 0xc0, !PT ;  /* 0x000000086f6f7812 */ /* 0x000fe2000782c0ff */
[----:B------:R-:W-:Y:S01]  /*12c0*/  IMAD.SHL.U32 R101, R134, 0x2, RZ ;  /* 0x0000000286657824 */ /* 0x000fe200078e00ff */
[----:B------:R-:W-:Y:S01]  /*12d0*/  LOP3.LUT P2, R107, R107, 0x8, RZ, 0xc0, !PT ;  /* 0x000000086b6b7812 */ /* 0x000fe2000784c0ff */
[----:B------:R-:W3:Y:S01]  /*12e0*/  SHFL.IDX PT, R0, R0, RZ, 0x1f ;  /* 0x00001fff00007589 */ /* 0x000ee200000e0000 */
[----:B------:R-:W-:-:S02]  /*12f0*/  SHF.R.U32.HI R105, RZ, 0x7, R135 ;  /* 0x00000007ff697819 */ /* 0x000fc40000011687 */
[----:B------:R-:W-:Y:S01]  /*1300*/  SHF.R.U32.HI R104, RZ, 0x8, R135 ;  /* 0x00000008ff687819 */ /* 0x000fe20000011687 */
[----:B------:R-:W0:Y:S01]  /*1310*/  LDGDEPBAR ;  /* 0x00000000000079af */ /* 0x000e220000000000 */
[----:B------:R-:W-:Y:S02]  /*1320*/  LOP3.LUT P6, R105, R105, 0x8, RZ, 0xc0, !PT ;  /* 0x0000000869697812 */ /* 0x000fe400078cc0ff */
[----:B-1----:R-:W-:Y:S02]  /*1330*/  CS2R R10, SRZ ;  /* 0x00000000000a7805 */ /* 0x002fe4000001ff00 */
[----:B------:R-:W-:Y:S01]  /*1340*/  IADD3 R86, P0, R87, R4, RZ ;  /* 0x0000000457567210 */ /* 0x000fe20007f1e0ff */
[----:B------:R-:W-:Y:S01]  /*1350*/  LDGSTS.E.LTC128B.64 [R128+0x4000], desc[UR16][R84.64], P1 ;  /* 0x0400000054807fae */ /* 0x000fe20008921b50 */
[----:B------:R-:W-:-:S03]  /*1360*/  LOP3.LUT P1, R106, R106, 0x8, RZ, 0xc0, !PT ;  /* 0x000000086a6a7812 */ /* 0x000fc6000782c0ff */
[----:B------:R-:W-:Y:S01]  /*1370*/  IMAD.X R87, R2, 0x1, R5, P0 ;  /* 0x0000000102577824 */ /* 0x000fe200000e0605 */
[----:B------:R-:W-:Y:S01]  /*1380*/  ISETP.GE.AND P0, PT, R129, 0x10, PT ;  /* 0x000000108100780c */ /* 0x000fe20003f06270 */
[----:B------:R-:W-:Y:S01]  /*1390*/  LDGSTS.E.LTC128B.64 [R128+0x4080], desc[UR16][R84.64+0x80], P4 ;  /* 0x0408008054807fae */ /* 0x000fe2000a121b50 */
[----:B------:R-:W-:-:S03]  /*13a0*/  LOP3.LUT P4, R103, R103, 0x8, RZ, 0xc0, !PT ;  /* 0x0000000867677812 */ /* 0x000fc6000788c0ff */
[----:B------:R-:W-:Y:S01]  /*13b0*/  LDGSTS.E.LTC128B.64 [R128+0x4100], desc[UR16][R84.64+0x100], P5 ;  /* 0x0410010054807fae */ /* 0x000fe2000a921b50 */
[----:B------:R-:W-:-:S03]  /*13c0*/  LOP3.LUT P5, R104, R104, 0x8, RZ, 0xc0, !PT ;  /* 0x0000000868687812 */ /* 0x000fc600078ac0ff */
[----:B------:R-:W-:Y:S01]  /*13d0*/  LDGSTS.E.LTC128B.64 [R128+0x4180], desc[UR16][R84.64+0x180], P3 ;  /* 0x0418018054807fae */ /* 0x000fe20009921b50 */
[----:B------:R-:W-:Y:S02]  /*13e0*/  LOP3.LUT P3, R102, R102, 0x8, RZ, 0xc0, !PT ;  /* 0x0000000866667812 */ /* 0x000fe4000786c0ff */
[----:B--2---:R-:W-:Y:S02]  /*13f0*/  CS2R R4, SRZ ;  /* 0x0000000000047805 */ /* 0x004fe4000001ff00 */
[----:B---3--:R-:W-:Y:S01]  /*1400*/  R2UR UR4, R0 ;  /* 0x00000000000472ca */ /* 0x008fe200000e0000 */
[----:B------:R-:W-:Y:S01]  /*1410*/  LDGSTS.E.LTC128B.64 [R128+0x4200], desc[UR16][R84.64+0x200], P2 ;  /* 0x0420020054807fae */ /* 0x000fe20009121b50 */
[----:B------:R-:W-:Y:S02]  /*1420*/  LOP3.LUT P2, R101, R101, 0x8, RZ, 0xc0, !PT ;  /* 0x0000000865657812 */ /* 0x000fe4000784c0ff */
[----:B------:R-:W-:Y:S01]  /*1430*/  SHF.R.S32.HI R0, RZ, 0x1f, R129 ;  /* 0x0000001fff007819 */ /* 0x000fe20000011481 */
[----:B------:R-:W-:Y:S01]  /*1440*/  LDGSTS.E.LTC128B.64 [R128+0x4280], desc[UR16][R84.64+0x280], P1 ;  /* 0x0428028054807fae */ /* 0x000fe20008921b50 */
[----:B------:R-:W-:-:S02]  /*1450*/  LOP3.LUT P1, R100, R134, 0x8, RZ, 0xc0, !PT ;  /* 0x0000000886647812 */ /* 0x000fc4000782c0ff */
[----:B------:R-:W-:Y:S01]  /*1460*/  LEA.HI R125, R0, R129, RZ, 0x4 ;  /* 0x00000081007d7211 */ /* 0x000fe200078f20ff */
[----:B------:R-:W-:Y:S03]  /*1470*/  LDGSTS.E.LTC128B.64 [R128+0x4300], desc[UR16][R84.64+0x300], P6 ;  /* 0x0430030054807fae */ /* 0x000fe6000b121b50 */
[----:B------:R-:W-:Y:S01]  /*1480*/  SHF.R.S32.HI R125, RZ, 0x4, R125 ;  /* 0x00000004ff7d7819 */ /* 0x000fe2000001147d */
[----:B------:R-:W-:Y:S01]  /*1490*/  LDGSTS.E.LTC128B.64 [R128+0x4380], desc[UR16][R84.64+0x380], P5 ;  /* 0x0438038054807fae */ /* 0x000fe2000a921b50 */
[----:B------:R-:W-:-:S03]  /*14a0*/  USHF.R.S32.HI UR12, URZ, 0x1f, UR4 ;  /* 0x0000001f3f0c7899 */ /* 0x000fc60008011404 */
[----:B------:R-:W-:Y:S01]  /*14b0*/  LDGSTS.E.LTC128B.64 [R3+0xe000], desc[UR16][R86.64], P4 ;  /* 0x0e00000056037fae */ /* 0x000fe2000a121b50 */
[----:B------:R-:W-:-:S03]  /*14c0*/  ULEA.HI UR12, UR12, UR4, URZ, 0x3 ;  /* 0x000000040c0c7291 */ /* 0x000fc6000f8f183f */
[----:B------:R-:W-:Y:S01]  /*14d0*/  LDGSTS.E.LTC128B.64 [R3+0xe080], desc[UR16][R86.64+0x80], P3 ;  /* 0x0e08008056037fae */ /* 0x000fe20009921b50 */
[----:B------:R-:W-:Y:S02]  /*14e0*/  ULOP3.LUT UR13, UR12, 0xfffffff8, URZ, 0xc0, !UPT ;  /* 0xfffffff80c0d7892 */ /* 0x000fe4000f8ec03f */
[----:B------:R-:W-:Y:S01]  /*14f0*/  USHF.R.S32.HI UR12, URZ, 0x3, UR12 ;  /* 0x000000033f0c7899 */ /* 0x000fe2000801140c */
[----:B------:R-:W-:Y:S01]  /*1500*/  LDGSTS.E.LTC128B.64 [R3+0xe100], desc[UR16][R86.64+0x100], P2 ;  /* 0x0e10010056037fae */ /* 0x000fe20009121b50 */
[----:B------:R-:W-:Y:S02]  /*1510*/  UIADD3 UR13, UR4, -UR13, URZ ;  /* 0x8000000d040d7290 */ /* 0x000fe4000fffe03f */
[----:B------:R-:W-:Y:S01]  /*1520*/  UIADD3 UR4, UR5, 0xc000, URZ ;  /* 0x0000c00005047890 */ /* 0x000fe2000fffe03f */
[----:B------:R1:W-:Y:S01]  /*1530*/  LDGSTS.E.LTC128B.64 [R3+0xe180], desc[UR16][R86.64+0x180], P1 ;  /* 0x0e18018056037fae */ /* 0x0003e20008921b50 */
[----:B------:R-:W-:Y:S01]  /*1540*/  USHF.R.S32.HI UR10, URZ, 0x1f, UR13 ;  /* 0x0000001f3f0a7899 */ /* 0x000fe2000801140d */
[----:B------:R-:W-:-:S02]  /*1550*/  ISETP.NE.AND P1, PT, R125, 0x2, PT ;  /* 0x000000027d00780c */ /* 0x000fc40003f25270 */
[----:B------:R-:W0:Y:S01]  /*1560*/  LDGDEPBAR ;  /* 0x00000000000079af */ /* 0x000e220000000000 */
[----:B------:R-:W-:Y:S01]  /*1570*/  ULEA.HI UR10, UR10, UR13, URZ, 0x2 ;  /* 0x0000000d0a0a7291 */ /* 0x000fe2000f8f103f */
[----:B------:R-:W-:Y:S02]  /*1580*/  LEA R136, R136, UR4, 0x3 ;  /* 0x0000000488887c11 */ /* 0x000fe4000f8e18ff */
[----:B------:R-:W-:Y:S01]  /*1590*/  SEL R134, R134, RZ, P1 ;  /* 0x000000ff86867207 */ /* 0x000fe20000800000 */
[----:B------:R-:W-:Y:S01]  /*15a0*/  ULOP3.LUT UR11, UR10, 0xfffffffc, URZ, 0xc0, !UPT ;  /* 0xfffffffc0a0b7892 */ /* 0x000fe2000f8ec03f */
[----:B------:R-:W-:Y:S01]  /*15b0*/  SEL R135, R135, RZ, P1 ;  /* 0x000000ff87877207 */ /* 0x000fe20000800000 */
[----:B------:R-:W-:Y:S02]  /*15c0*/  USHF.R.S32.HI UR10, URZ, 0x2, UR10 ;  /* 0x000000023f0a7899 */ /* 0x000fe4000801140a */
[----:B------:R-:W-:Y:S01]  /*15d0*/  UIADD3 UR11, UR13, -UR11, URZ ;  /* 0x8000000b0d0b7290 */ /* 0x000fe2000fffe03f */
[----:B-1----:R-:W-:Y:S01]  /*15e0*/  LOP3.LUT R3, R127, 0x1f, RZ, 0xc0, !PT ;  /* 0x0000001f7f037812 */ /* 0x002fe200078ec0ff */
[----:B------:R-:W-:-:S04]  /*15f0*/  DEPBAR.LE SB0, 0x1 ;  /* 0x000080400000791a */ /* 0x000fc80000000000 */
[----:B------:R-:W-:-:S04]  /*1600*/  SHF.R.U32.HI R3, RZ, 0x3, R3 ;  /* 0x00000003ff037819 */ /* 0x000fc80000011603 */
[----:B------:R-:W-:-:S05]  /*1610*/  LOP3.LUT R2, R3, 0x7, R127, 0x78, !PT ;  /* 0x0000000703027812 */ /* 0x000fca00078e787f */
[----:B------:R-:W-:-:S04]  /*1620*/  IMAD R2, R3, 0x40, R2 ;  /* 0x0000004003027824 */ /* 0x000fc800078e0202 */
[----:B------:R-:W-:Y:S01]  /*1630*/  IMAD R3, R3, -0x20, R2 ;  /* 0xffffffe003037824 */ /* 0x000fe200078e0202 */
[----:B------:R-:W-:-:S04]  /*1640*/  LEA R2, R2, UR5, 0x4 ;  /* 0x0000000502027c11 */ /* 0x000fc8000f8e20ff */
[----:B------:R-:W-:Y:S01]  /*1650*/  LEA R0, R3, UR4, 0x4 ;  /* 0x0000000403007c11 */ /* 0x000fe2000f8e20ff */
[----:B------:R-:W-:Y:S06]  /*1660*/  BAR.SYNC.DEFER_BLOCKING 0x0 ;  /* 0x0000000000007b1d */ /* 0x000fec0000010000 */
[----:B------:R-:W-:Y:S05]  /*1670*/  @!P0 BRA `(.L_x_1) ;  /* 0x0000001000048947 */ /* 0x000fea0003800000 */
[----:B------:R-:W-:Y:S01]  /*1680*/  ULEA UR5, UR12, UR11, 0x6 ;  /* 0x0000000b0c057291 */ /* 0x000fe2000f8e303f */
[----:B------:R-:W-:Y:S01]  /*1690*/  IADD3 R138, P1, R86, UR6, RZ ;  /* 0x00000006568a7c10 */ /* 0x000fe2000ff3e0ff */
[----:B------:R-:W-:Y:S01]  /*16a0*/  ULEA UR4, UR12, UR10, 0x5 ;  /* 0x0000000a0c047291 */ /* 0x000fe2000f8e283f */
[----:B------:R-:W-:Y:S01]  /*16b0*/  IADD3 R140, P0, R84, UR8, RZ ;  /* 0x00000008548c7c10 */ /* 0x000fe2000ff1e0ff */
[----:B------:R-:W-:Y:S01]  /*16c0*/  USHF.L.U32 UR5, UR5, 0x5, URZ ;  /* 0x0000000505057899 */ /* 0x000fe2000800063f */
[----:B------:R-:W-:Y:S01]  /*16d0*/  VIADD R133, R125, 0xfffffffe ;  /* 0xfffffffe7d857836 */ /* 0x000fe20000000000 */
[----:B------:R-:W-:Y:S01]  /*16e0*/  USHF.L.U32 UR4, UR4, 0x5, URZ ;  /* 0x0000000504047899 */ /* 0x000fe2000800063f */
[----:B------:R-:W-:Y:S01]  /*16f0*/  IMAD.MOV.U32 R132, RZ, RZ, R135 ;  /* 0x000000ffff847224 */ /* 0x000fe200078e0087 */
[----:B------:R-:W-:Y:S01]  /*1700*/  USHF.L.U32 UR5, UR5, 0x3, URZ ;  /* 0x0000000305057899 */ /* 0x000fe2000800063f */
[----:B------:R-:W-:Y:S01]  /*1710*/  IMAD.MOV.U32 R131, RZ, RZ, R134 ;  /* 0x000000ffff837224 */ /* 0x000fe200078e0086 */
[----:B------:R-:W-:Y:S01]  /*1720*/  USHF.L.U32 UR4, UR4, 0x3, URZ ;  /* 0x0000000304047899 */ /* 0x000fe2000800063f */
[----:B------:R-:W-:-:S02]  /*1730*/  CS2R R54, SRZ ;  /* 0x0000000000367805 */ /* 0x000fc4000001ff00 */
[----:B------:R-:W-:Y:S01]  /*1740*/  IADD3.X R147, R87, UR7, RZ, P1, !PT ;  /* 0x0000000757937c10 */ /* 0x000fe20008ffe4ff */
[----:B------:R-:W-:Y:S01]  /*1750*/  UMOV UR18, URZ ;  /* 0x0000003f00127c82 */ /* 0x000fe20008000000 */
[----:B------:R-:W-:Y:S01]  /*1760*/  IADD3.X R139, R85, UR9, RZ, P0, !PT ;  /* 0x00000009558b7c10 */ /* 0x000fe200087fe4ff */
[----:B------:R-:W-:Y:S01]  /*1770*/  UMOV UR23, 0x8000 ;  /* 0x0000800000177882 */ /* 0x000fe20000000000 */
[----:B------:R-:W-:Y:S01]  /*1780*/  UMOV UR22, 0x4000 ;  /* 0x0000400000167882 */ /* 0x000fe20000000000 */
[----:B------:R1:W2:Y:S01]  /*1790*/  LDS.128 R68, [R2+UR5] ;  /* 0x0000000502447984 */ /* 0x0002a20008000c00 */
[----:B------:R-:W-:Y:S01]  /*17a0*/  UMOV UR21, 0x2 ;  /* 0x0000000200157882 */ /* 0x000fe20000000000 */
[----:B------:R-:W-:Y:S01]  /*17b0*/  ULDC.64 UR8, c[0x0][0x240] ;  /* 0x0000900000087ab9 */ /* 0x000fe20000000a00 */
[----:B------:R-:W-:Y:S01]  /*17c0*/  ULDC.64 UR6, c[0x0][0x260] ;  /* 0x0000980000067ab9 */ /* 0x000fe20000000a00 */
[----:B------:R1:W3:Y:S04]  /*17d0*/  LDS.128 R80, [R2+UR5+0x80] ;  /* 0x0000800502507984 */ /* 0x0002e80008000c00 */
[----:B------:R1:W1:Y:S04]  /*17e0*/  LDS.128 R72, [R0+UR4] ;  /* 0x0000000400487984 */ /* 0x0002680008000c00 */
[----:B------:R1:W1:Y:S02]  /*17f0*/  LDS.128 R76, [R0+UR4+0x80] ;  /* 0x00008004004c7984 */ /* 0x0002640008000c00 */
.L_x_2:
[----:B------:R-:W-:-:S04]  /*1800*/  DEPBAR.LE SB5, 0xc ;  /* 0x0000d3000000791a */ /* 0x000fc80000000000 */
[C---:B-12---:R-:W5:Y:S01]  /*1810*/  DMMA.8x8x4 R4, R68.reuse, R72, R4 ;  /* 0x000000484404723f */ /* 0x046f620000000004 */
[----:B---3--:R-:W-:Y:S01]  /*1820*/  LDS.128 R84, [R2+UR5+0x1000] ;  /* 0x0010000502547984 */ /* 0x008fe20008000c00 */
[----:B------:R-:W-:Y:S02]  /*1830*/  UIADD3 UR15, UR5, -0x8000, URZ ;  /* 0xffff8000050f7890 */ /* 0x000fe4000fffe03f */
[----:B------:R-:W-:Y:S01]  /*1840*/  IMAD.MOV.U32 R141, RZ, RZ, R139 ;  /* 0x000000ffff8d7224 */ /* 0x000fe200078e008b */
[----:B------:R-:W-:Y:S01]  /*1850*/  LOP3.LUT P2, RZ, R132, 0x1, RZ, 0xc0, !PT ;  /* 0x0000000184ff7812 */ /* 0x000fe2000784c0ff */
[----:B------:R-:W-:Y:S01]  /*1860*/  IMAD.MOV.U32 R146, RZ, RZ, R138 ;  /* 0x000000ffff927224 */ /* 0x000fe200078e008a */
[----:B------:R-:W-:Y:S01]  /*1870*/  LOP3.LUT P1, RZ, R131, 0x1, RZ, 0xc0, !PT ;  /* 0x0000000183ff7812 */ /* 0x000fe2000782c0ff */
[----:B------:R-:W-:Y:S01]  /*1880*/  VIADD R138, R128, UR23 ;  /* 0x00000017808a7c36 */ /* 0x000fe20008000000 */
[----:B------:R-:W1:Y:S01]  /*1890*/  LDS.128 R88, [R0+UR4+0x800] ;  /* 0x0008000400587984 */ /* 0x000e620008000c00 */
[----:B------:R-:W-:Y:S01]  /*18a0*/  VIADD R137, R136, UR22 ;  /* 0x0000001688897c36 */ /* 0x000fe20008000000 */
[----:B------:R-:W-:Y:S01]  /*18b0*/  UIADD3 UR13, UR4, -0x4000, URZ ;  /* 0xffffc000040d7890 */ /* 0x000fe2000fffe03f */
[C---:B------:R-:W-:Y:S01]  /*18c0*/  LOP3.LUT R139, R132.reuse, 0x2, RZ, 0xc0, !PT ;  /* 0x00000002848b7812 */ /* 0x040fe200078ec0ff */
[----:B------:R-:W-:Y:S01]  /*18d0*/  UIADD3 UR18, UR18, 0x1, URZ ;  /* 0x0000000112127890 */ /* 0x000fe2000fffe03f */
[C---:B------:R-:W-:Y:S01]  /*18e0*/  LOP3.LUT R149, R132.reuse, 0x4, RZ, 0xc0, !PT ;  /* 0x0000000484957812 */ /* 0x040fe200078ec0ff */
[----:B------:R-:W-:Y:S01]  /*18f0*/  UIADD3 UR21, UR21, 0x1, URZ ;  /* 0x0000000115157890 */ /* 0x000fe2000fffe03f */
[C---:B------:R-:W5:Y:S01]  /*1900*/  DMMA.8x8x4 R8, R68.reuse, R74, R8 ;  /* 0x0000004a4408723f */ /* 0x040f620000000008 */
[----:B------:R-:W1:Y:S01]  /*1910*/  LDS.128 R92, [R0+UR4+0x880] ;  /* 0x00088004005c7984 */ /* 0x000e620008000c00 */
[----:B------:R-:W-:Y:S02]  /*1920*/  UISETP.NE.AND UP0, UPT, UR18, 0x3, UPT ;  /* 0x000000031200788c */ /* 0x000fe4000bf05270 */
[----:B------:R-:W-:Y:S01]  /*1930*/  SHF.R.U32.HI R139, RZ, 0x1, R139 ;  /* 0x00000001ff8b7819 */ /* 0x000fe2000001168b */
[----:B------:R-:W-:Y:S01]  /*1940*/  UISETP.NE.AND UP1, UPT, UR21, 0x3, UPT ;  /* 0x000000031500788c */ /* 0x000fe2000bf25270 */
[----:B------:R-:W-:Y:S01]  /*1950*/  SHF.R.U32.HI R149, RZ, 0x2, R149 ;  /* 0x00000002ff957819 */ /* 0x000fe20000011695 */
[----:B------:R-:W-:Y:S01]  /*1960*/  UIADD3 UR20, UR23, -0x8000, URZ ;  /* 0xffff800017147890 */ /* 0x000fe2000fffe03f */
[----:B------:R-:W-:Y:S01]  /*1970*/  ISETP.NE.U32.AND P0, PT, R139, RZ, PT ;  /* 0x000000ff8b00720c */ /* 0x000fe20003f05070 */
[----:B------:R-:W2:Y:S01]  /*1980*/  LDS.128 R96, [R2+UR5+0x1080] ;  /* 0x0010800502607984 */ /* 0x000ea20008000c00 */
[----:B------:R-:W-:Y:S01]  /*1990*/  UIADD3 UR19, UR22, -0x4000, URZ ;  /* 0xffffc00016137890 */ /* 0x000fe2000fffe03f */
[C---:B------:R-:W-:Y:S01]  /*19a0*/  LOP3.LUT R148, R132.reuse, 0x8, RZ, 0xc0, !PT ;  /* 0x0000000884947812 */ /* 0x040fe200078ec0ff */
[----:B------:R-:W-:Y:S01]  /*19b0*/  USEL UR21, UR21, URZ, UP1 ;  /* 0x0000003f15157287 */ /* 0x000fe20008800000 */
[----:B------:R-:W-:Y:S01]  /*19c0*/  LOP3.LUT R139, R131, 0x2, RZ, 0xc0, !PT ;  /* 0x00000002838b7812 */ /* 0x000fe200078ec0ff */
[----:B------:R-:W-:Y:S01]  /*19d0*/  @UP0 UIADD3 UR15, UR5, 0x4000, URZ ;  /* 0x00004000050f0890 */ /* 0x000fe2000fffe03f */
[----:B------:R-:W-:Y:S01]  /*19e0*/  SHF.R.U32.HI R148, RZ, 0x3, R148 ;  /* 0x00000003ff947819 */ /* 0x000fe20000011694 */
[C---:B------:R-:W5:Y:S01]  /*19f0*/  DMMA.8x8x4 R12, R68.reuse, R76, R12 ;  /* 0x0000004c440c723f */ /* 0x040f62000000000c */
[----:B------:R-:W-:Y:S01]  /*1a00*/  @!PT LDS RZ, [RZ] ;  /* 0x00000000fffff984 */ /* 0x000fe20000000800 */
[----:B------:R-:W-:Y:S01]  /*1a10*/  @!PT LDS RZ, [RZ] ;  /* 0x00000000fffff984 */ /* 0x000fe20000000800 */
[----:B------:R-:W-:Y:S01]  /*1a20*/  @!PT LDS RZ, [RZ] ;  /* 0x00000000fffff984 */ /* 0x000fe20000000800 */
[----:B------:R-:W-:Y:S01]  /*1a30*/  @P2 LDGSTS.E.LTC128B.64 [R138], desc[UR16][R140.64] ;  /* 0x000000008c8a2fae */ /* 0x000fe2000b921b50 */
[----:B------:R-:W-:Y:S01]  /*1a40*/  @UP0 UIADD3 UR13, UR4, 0x2000, URZ ;  /* 0x00002000040d0890 */ /* 0x000fe2000fffe03f */
[----:B------:R-:W-:Y:S01]  /*1a50*/  ISETP.NE.U32.AND P2, PT, R149, RZ, PT ;  /* 0x000000ff9500720c */ /* 0x000fe20003f45070 */
[----:B------:R-:W-:Y:S01]  /*1a60*/  @UP1 UIADD3 UR20, UR23, 0x4000, URZ ;  /* 0x0000400017141890 */ /* 0x000fe2000fffe03f */
[----:B------:R-:W-:Y:S01]  /*1a70*/  SHF.R.U32.HI R139, RZ, 0x1, R139 ;  /* 0x00000001ff8b7819 */ /* 0x000fe2000001168b */
[----:B------:R-:W-:Y:S01]  /*1a80*/  @UP1 UIADD3 UR19, UR22, 0x2000, URZ ;  /* 0x0000200016131890 */ /* 0x000fe2000fffe03f */
[----:B------:R-:W-:Y:S01]  /*1a90*/  @P0 LDGSTS.E.LTC128B.64 [R138+0x80], desc[UR16][R140.64+0x80] ;  /* 0x000800808c8a0fae */ /* 0x000fe2000b921b50 */
[----:B------:R-:W-:Y:S01]  /*1aa0*/  LOP3.LUT R149, R132, 0x400, RZ, 0xc0, !PT ;  /* 0x0000040084957812 */ /* 0x000fe200078ec0ff */
[----:B------:R-:W-:Y:S01]  /*1ab0*/  USEL UR18, UR18, URZ, UP0 ;  /* 0x0000003f12127287 */ /* 0x000fe20008000000 */
[----:B------:R-:W-:Y:S01]  /*1ac0*/  ISETP.NE.U32.AND P0, PT, R139, RZ, PT ;  /* 0x000000ff8b00720c */ /* 0x000fe20003f05070 */
[----:B------:R-:W-:Y:S01]  /*1ad0*/  UMOV UR23, UR20 ;  /* 0x0000001400177c82 */ /* 0x000fe20008000000 */
[----:B------:R-:W-:Y:S01]  /*1ae0*/  SHF.R.U32.HI R149, RZ, 0xa, R149 ;  /* 0x0000000aff957819 */ /* 0x000fe20000011695 */
[----:B------:R-:W-:Y:S01]  /*1af0*/  @P1 LDGSTS.E.LTC128B.64 [R137], desc[UR16][R146.64] ;  /* 0x0000000092891fae */ /* 0x000fe2000b921b50 */
[----:B------:R-:W-:Y:S01]  /*1b00*/  ISETP.NE.U32.AND P1, PT, R148, RZ, PT ;  /* 0x000000ff9400720c */ /* 0x000fe20003f25070 */
[----:B------:R-:W-:Y:S01]  /*1b10*/  UMOV UR22, UR19 ;  /* 0x0000001300167c82 */ /* 0x000fe20008000000 */
[-C--:B------:R-:W5:Y:S04]  /*1b20*/  DMMA.8x8x4 R16, R68, R78.reuse, R16 ;  /* 0x0000004e4410723f */ /* 0x080f680000000010 */
[C---:B------:R-:W-:Y:S02]  /*1b30*/  LOP3.LUT R148, R132.reuse, 0x100, RZ, 0xc0, !PT ;  /* 0x0000010084947812 */ /* 0x040fe400078ec0ff */
[----:B------:R-:W-:Y:S02]  /*1b40*/  LOP3.LUT R139, R132, 0x200, RZ, 0xc0, !PT ;  /* 0x00000200848b7812 */ /* 0x000fe400078ec0ff */
[----:B------:R-:W-:Y:S02]  /*1b50*/  SHF.R.U32.HI R148, RZ, 0x8, R148 ;  /* 0x00000008ff947819 */ /* 0x000fe40000011694 */
[----:B------:R-:W-:Y:S01]  /*1b60*/  SHF.R.U32.HI R139, RZ, 0x9, R139 ;  /* 0x00000009ff8b7819 */ /* 0x000fe2000001168b */
[----:B------:R-:W-:Y:S05]  /*1b70*/  DEPBAR.LE SB5, 0xc ;  /* 0x0000d3000000791a */ /* 0x000fea0000000000 */
[C---:B------:R-:W5:Y:S04]  /*1b80*/  DMMA.8x8x4 R20, R70.reuse, R78, R20 ;  /* 0x0000004e4614723f */ /* 0x040f680000000014 */
[----:B------:R-:W-:Y:S02]  /*1b90*/  ISETP.NE.U32.AND P5, PT, R148, RZ, PT ;  /* 0x000000ff9400720c */ /* 0x000fe40003fa5070 */
[----:B------:R-:W-:Y:S02]  /*1ba0*/  ISETP.NE.U32.AND P4, PT, R139, RZ, PT ;  /* 0x000000ff8b00720c */ /* 0x000fe40003f85070 */
[C---:B------:R-:W-:Y:S02]  /*1bb0*/  LOP3.LUT R139, R131.reuse, 0x4, RZ, 0xc0, !PT ;  /* 0x00000004838b7812 */ /* 0x040fe400078ec0ff */
[----:B------:R-:W-:Y:S02]  /*1bc0*/  LOP3.LUT R148, R132, 0x800, RZ, 0xc0, !PT ;  /* 0x0000080084947812 */ /* 0x000fe400078ec0ff */
[----:B------:R-:W-:Y:S02]  /*1bd0*/  SHF.R.U32.HI R150, RZ, 0x2, R139 ;  /* 0x00000002ff967819 */ /* 0x000fe4000001168b */
[----:B------:R-:W-:Y:S02]  /*1be0*/  SHF.R.U32.HI R148, RZ, 0xb, R148 ;  /* 0x0000000bff947819 */ /* 0x000fe40000011694 */
[C---:B------:R-:W5:Y:S03]  /*1bf0*/  DMMA.8x8x4 R24, R70.reuse, R76, R24 ;  /* 0x0000004c4618723f */ /* 0x040f660000000018 */
[----:B------:R-:W-:Y:S02]  /*1c00*/  ISETP.NE.U32.AND P3, PT, R150, RZ, PT ;  /* 0x000000ff9600720c */ /* 0x000fe40003f65070 */
[----:B------:R-:W-:Y:S04]  /*1c10*/  LOP3.LUT R139, R131, 0x8, RZ, 0xc0, !PT ;  /* 0x00000008838b7812 */ /* 0x000fe800078ec0ff */
[----:B------:R-:W-:Y:S07]  /*1c20*/  SHF.R.U32.HI R139, RZ, 0x3, R139 ;  /* 0x00000003ff8b7819 */ /* 0x000fee000001168b */
[C---:B------:R-:W5:Y:S11]  /*1c30*/  DMMA.8x8x4 R28, R70.reuse, R74, R28 ;  /* 0x0000004a461c723f */ /* 0x040f76000000001c */
[----:B------:R-:W-:Y:S05]  /*1c40*/  @!UPT UIADD3 URZ, URZ, URZ, URZ ;  /* 0x0000003f3f3ff290 */ /* 0x000fea000fffe03f */
[-C--:B------:R4:W5:Y:S02]  /*1c50*/  DMMA.8x8x4 R32, R70, R72.reuse, R32 ;  /* 0x000000484620723f */ /* 0x0809640000000020 */
[----:B----4-:R-:W-:Y:S01]  /*1c60*/  LDS.128 R68, [R2+UR5+0x2000] ;  /* 0x0020000502447984 */ /* 0x010fe20008000c00 */
[----:B------:R-:W-:Y:S11]  /*1c70*/  DEPBAR.LE SB5, 0xc ;  /* 0x0000d3000000791a */ /* 0x000ff60000000000 */
[----:B------:R-:W-:Y:S02]  /*1c80*/  @!UPT UIADD3 URZ, URZ, URZ, URZ ;  /* 0x0000003f3f3ff290 */ /* 0x000fe4000fffe03f */
[C---:B---3--:R-:W5:Y:S11]  /*1c90*/  DMMA.8x8x4 R36, R80.reuse, R72, R36 ;  /* 0x000000485024723f */ /* 0x048f760000000024 */
[----:B------:R-:W-:Y:S05]  /*1ca0*/  @!UPT UIADD3 URZ, URZ, URZ, URZ ;  /* 0x0000003f3f3ff290 */ /* 0x000fea000fffe03f */
[C---:B------:R-:W5:Y:S11]  /*1cb0*/  DMMA.8x8x4 R40, R80.reuse, R74, R40 ;  /* 0x0000004a5028723f */ /* 0x040f760000000028 */
[----:B------:R-:W-:Y:S05]  /*1cc0*/  @!UPT UIADD3 URZ, URZ, URZ, URZ ;  /* 0x0000003f3f3ff290 */ /* 0x000fea000fffe03f */
[C---:B------:R-:W5:Y:S11]  /*1cd0*/  DMMA.8x8x4 R44, R80.reuse, R76, R44 ;  /* 0x0000004c502c723f */ /* 0x040f76000000002c */
[----:B------:R-:W-:Y:S05]  /*1ce0*/  @!UPT UIADD3 URZ, URZ, URZ, URZ ;  /* 0x0000003f3f3ff290 */ /* 0x000fea000fffe03f */
[-C--:B------:R-:W5:Y:S01]  /*1cf0*/  DMMA.8x8x4 R48, R80, R78.reuse, R48 ;  /* 0x0000004e5030723f */ /* 0x080f620000000030 */
[----:B------:R-:W-:Y:S11]  /*1d00*/  DEPBAR.LE SB5, 0xc ;  /* 0x0000d3000000791a */ /* 0x000ff60000000000 */
[----:B------:R-:W-:Y:S04]  /*1d10*/  @!UPT UIADD3 URZ, URZ, URZ, URZ ;  /* 0x0000003f3f3ff290 */ /* 0x000fe8000fffe03f */
[C---:B------:R-:W5:Y:S11]  /*1d20*/  DMMA.8x8x4 R52, R82.reuse, R78, R52 ;  /* 0x0000004e5234723f */ /* 0x040f760000000034 */
[----:B------:R-:W-:Y:S05]  /*1d30*/  @!UPT UIADD3 URZ, URZ, URZ, URZ ;  /* 0x0000003f3f3ff290 */ /* 0x000fea000fffe03f */
[C---:B------:R3:W5:Y:S02]  /*1d40*/  DMMA.8x8x4 R56, R82.reuse, R76, R56 ;  /* 0x0000004c5238723f */ /* 0x0407640000000038 */
[----:B---3--:R-:W-:Y:S11]  /*1d50*/  LDS.128 R76, [R0+UR4+0x1080] ;  /* 0x00108004004c7984 */ /* 0x008ff60008000c00 */
[----:B------:R-:W-:Y:S03]  /*1d60*/  @!UPT UIADD3 URZ, URZ, URZ, URZ ;  /* 0x0000003f3f3ff290 */ /* 0x000fe6000fffe03f */
[C---:B------:R-:W5:Y:S11]  /*1d70*/  DMMA.8x8x4 R60, R82.reuse, R74, R60 ;  /* 0x0000004a523c723f */ /* 0x040f76000000003c */
[----:B------:R-:W-:Y:S05]  /*1d80*/  @!UPT UIADD3 URZ, URZ, URZ, URZ ;  /* 0x0000003f3f3ff290 */ /* 0x000fea000fffe03f */
[----:B------:R3:W5:Y:S02]  /*1d90*/  DMMA.8x8x4 R64, R82, R72, R64 ;  /* 0x000000485240723f */ /* 0x0007640000000040 */
[----:B---3--:R-:W3:Y:S08]  /*1da0*/  LDS.128 R72, [R0+UR4+0x1000] ;  /* 0x0010000400487984 */ /* 0x008ef00008000c00 */
[----:B------:R-:W4:Y:S01]  /*1db0*/  LDS.128 R80, [R2+UR5+0x2080] ;  /* 0x0020800502507984 */ /* 0x000f220008000c00 */
[----:B------:R-:W-:-:S05]  /*1dc0*/  DEPBAR.LE SB5, 0xc ;  /* 0x0000d3000000791a */ /* 0x000fca0000000000 */
[C---:B-1----:R-:W5:Y:S02]  /*1dd0*/  DMMA.8x8x4 R4, R84.reuse, R88, R4 ;  /* 0x000000585404723f */ /* 0x042f640000000004 */
[----:B------:R-:W-:Y:S01]  /*1de0*/  @!PT LDS RZ, [RZ] ;  /* 0x00000000fffff984 */ /* 0x000fe20000000800 */
[----:B------:R-:W-:Y:S01]  /*1df0*/  @!PT LDS RZ, [RZ] ;  /* 0x00000000fffff984 */ /* 0x000fe20000000800 */
[----:B------:R-:W-:Y:S01]  /*1e00*/  @!PT LDS RZ, [RZ] ;  /* 0x00000000fffff984 */ /* 0x000fe20000000800 */
[----:B------:R-:W-:Y:S02]  /*1e10*/  @P2 LDGSTS.E.LTC128B.64 [R138+0x100], desc[UR16][R140.64+0x100] ;  /* 0x001001008c8a2fae */ /* 0x000fe4000b921b50 */
[----:B------:R-:W-:Y:S04]  /*1e20*/  ISETP.NE.U32.AND P2, PT, R149, RZ, PT ;  /* 0x000000ff9500720c */ /* 0x000fe80003f45070 */
[----:B------:R-:W-:Y:S01]  /*1e30*/  @P1 LDGSTS.E.LTC128B.64 [R138+0x180], desc[UR16][R140.64+0x180] ;  /* 0x001801808c8a1fae */ /* 0x000fe2000b921b50 */
[----:B------:R-:W-:Y:S07]  /*1e40*/  ISETP.NE.U32.AND P1, PT, R148, RZ, PT ;  /* 0x000000ff9400720c */ /* 0x000fee0003f25070 */
[C---:B------:R-:W5:Y:S01]  /*1e50*/  DMMA.8x8x4 R8, R84.reuse, R90, R8 ;  /* 0x0000005a5408723f */ /* 0x040f620000000008 */
[----:B------:R-:W-:Y:S02]  /*1e60*/  @P0 LDGSTS.E.LTC128B.64 [R137+0x80], desc[UR16][R146.64+0x80] ;  /* 0x0008008092890fae */ /* 0x000fe4000b921b50 */
[----:B------:R-:W-:Y:S11]  /*1e70*/  ISETP.NE.U32.AND P0, PT, R139, RZ, PT ;  /* 0x000000ff8b00720c */ /* 0x000ff60003f05070 */
[----:B------:R-:W-:Y:S02]  /*1e80*/  @!UPT UIADD3 URZ, URZ, URZ, URZ ;  /* 0x0000003f3f3ff290 */ /* 0x000fe4000fffe03f */
[C---:B------:R-:W5:Y:S11]  /*1e90*/  DMMA.8x8x4 R12, R84.reuse, R92, R12 ;  /* 0x0000005c540c723f */ /* 0x040f76000000000c */
[----:B------:R-:W-:Y:S05]  /*1ea0*/  @!UPT UIADD3 URZ, URZ, URZ, URZ ;  /* 0x0000003f3f3ff290 */ /* 0x000fea000fffe03f */
[-C--:B------:R-:W5:Y:S01]  /*1eb0*/  DMMA.8x8x4 R16, R84, R94.reuse, R16 ;  /* 0x0000005e5410723f */ /* 0x080f620000000010 */
[----:B------:R-:W-:Y:S11]  /*1ec0*/  DEPBAR.LE SB5, 0xc ;  /* 0x0000d3000000791a */ /* 0x000ff60000000000 */
[----:B------:R-:W-:Y:S04]  /*1ed0*/  @!UPT UIADD3 URZ, URZ, URZ, URZ ;  /* 0x0000003f3f3ff290 */ /* 0x000fe8000fffe03f */
[C---:B------:R-:W5:Y:S11]  /*1ee0*/  DMMA.8x8x4 R20, R86.reuse, R94, R20 ;  /* 0x0000005e5614723f */ /* 0x040f760000000014 */
[----:B------:R-:W-:Y:S05]  /*1ef0*/  @!UPT UIADD3 URZ, URZ, URZ, URZ ;  /* 0x0000003f3f3ff290 */ /* 0x000fea000fffe03f */
[C---:B------:R-:W5:Y:S11]  /*1f00*/  DMMA.8x8x4 R24, R86.reuse, R92, R24 ;  /* 0x0000005c5618723f */ /* 0x040f760000000018 */
[----:B------:R-:W-:Y:S05]  /*1f10*/  @!UPT UIADD3 URZ, URZ, URZ, URZ ;  /* 0x0000003f3f3ff290 */ /* 0x000fea000fffe03f */
[C---:B------:R-:W5:Y:S11]  /*1f20*/  DMMA.8x8x4 R28, R86.reuse, R90, R28 ;  /* 0x0000005a561c723f */ /* 0x040f76000000001c */
[----:B------:R-:W-:Y:S05]  /*1f30*/  @!UPT UIADD3 URZ, URZ, URZ, URZ ;  /* 0x0000003f3f3ff290 */ /* 0x000fea000fffe03f */
[-C--:B------:R1:W5:Y:S02]  /*1f40*/  DMMA.8x8x4 R32, R86, R88.reuse, R32 ;  /* 0x000000585620723f */ /* 0x0803640000000020 */
[----:B-1----:R-:W-:Y:S01]  /*1f50*/  LDS.128 R84, [R2+UR5+0x3000] ;  /* 0x0030000502547984 */ /* 0x002fe20008000c00 */
[----:B------:R-:W-:Y:S11]  /*1f60*/  DEPBAR.LE SB5, 0xc ;  /* 0x0000d3000000791a */ /* 0x000ff60000000000 */
[----:B------:R-:W-:Y:S02]  /*1f70*/  @!UPT UIADD3 URZ, URZ, URZ, URZ ;  /* 0x0000003f3f3ff290 */ /* 0x000fe4000fffe03f */
[C---:B--2---:R-:W5:Y:S11]  /*1f80*/  DMMA.8x8x4 R36, R96.reuse, R88, R36 ;  /* 0x000000586024723f */ /* 0x044f760000000024 */
        /* <DEDUP_REMOVED lines=11> */
[----:B-1----:R-:W-:Y:S11]  /*2040*/  LDS.128 R92, [R0+UR4+0x1880] ;  /* 0x00188004005c7984 */ /* 0x002ff60008000c00 */
[----:B------:R-:W-:Y:S03]  /*2050*/  @!UPT UIADD3 URZ, URZ, URZ, URZ ;  /* 0x0000003f3f3ff290 */ /* 0x000fe6000fffe03f */
[C---:B------:R-:W5:Y:S11]  /*2060*/  DMMA.8x8x4 R60, R98.reuse, R90, R60 ;  /* 0x0000005a623c723f */ /* 0x040f76000000003c */
[----:B------:R-:W-:Y:S05]  /*2070*/  @!UPT UIADD3 URZ, URZ, URZ, URZ ;  /* 0x0000003f3f3ff290 */ /* 0x000fea000fffe03f */
[----:B------:R1:W5:Y:S02]  /*2080*/  DMMA.8x8x4 R64, R98, R88, R64 ;  /* 0x000000586240723f */ /* 0x0003640000000040 */
[----:B-1----:R-:W1:Y:S01]  /*2090*/  LDS.128 R88, [R0+UR4+0x1800] ;  /* 0x0018000400587984 */ /* 0x002e620008000c00 */
[----:B------:R-:W-:Y:S07]  /*20a0*/  UMOV UR4, UR13 ;  /* 0x0000000d00047c82 */ /* 0x000fee0008000000 */
[----:B------:R-:W2:Y:S01]  /*20b0*/  LDS.128 R96, [R2+UR5+0x3080] ;  /* 0x0030800502607984 */ /* 0x000ea20008000c00 */
[----:B------:R-:W-:Y:S01]  /*20c0*/  UMOV UR5, UR15 ;  /* 0x0000000f00057c82 */ /* 0x000fe20008000000 */
[----:B------:R-:W-:-:S04]  /*20d0*/  DEPBAR.LE SB5, 0xc ;  /* 0x0000d3000000791a */ /* 0x000fc80000000000 */
[C---:B---3--:R-:W5:Y:S02]  /*20e0*/  DMMA.8x8x4 R4, R68.reuse, R72, R4 ;  /* 0x000000484404723f */ /* 0x048f640000000004 */
[----:B------:R-:W-:Y:S01]  /*20f0*/  @!PT LDS RZ, [RZ] ;  /* 0x00000000fffff984 */ /* 0x000fe20000000800 */
[----:B------:R-:W-:Y:S01]  /*2100*/  @!PT LDS RZ, [RZ] ;  /* 0x00000000fffff984 */ /* 0x000fe20000000800 */
[----:B------:R-:W-:Y:S01]  /*2110*/  @!PT LDS RZ, [RZ] ;  /* 0x00000000fffff984 */ /* 0x000fe20000000800 */
[----:B------:R-:W-:Y:S06]  /*2120*/  @P5 LDGSTS.E.LTC128B.64 [R138+0x200], desc[UR16][R140.64+0x200] ;  /* 0x002002008c8a5fae */ /* 0x000fec000b921b50 */
[----:B------:R-:W-:Y:S08]  /*2130*/  @P4 LDGSTS.E.LTC128B.64 [R138+0x280], desc[UR16][R140.64+0x280] ;  /* 0x002802808c8a4fae */ /* 0x000ff0000b921b50 */
[C---:B------:R-:W5:Y:S01]  /*2140*/  DMMA.8x8x4 R8, R68.reuse, R74, R8 ;  /* 0x0000004a4408723f */ /* 0x040f620000000008 */
[----:B------:R-:W-:Y:S06]  /*2150*/  @P3 LDGSTS.E.LTC128B.64 [R137+0x100], desc[UR16][R146.64+0x100] ;  /* 0x0010010092893fae */ /* 0x000fec000b921b50 */
[----:B------:R-:W-:Y:S06]  /*2160*/  @P2 LDGSTS.E.LTC128B.64 [R138+0x300], desc[UR16][R140.64+0x300] ;  /* 0x003003008c8a2fae */ /* 0x000fec000b921b50 */
[----:B------:R3:W-:Y:S03]  /*2170*/  @P1 LDGSTS.E.LTC128B.64 [R138+0x380], desc[UR16][R140.64+0x380] ;  /* 0x003803808c8a1fae */ /* 0x0007e6000b921b50 */
[C---:B------:R-:W5:Y:S03]  /*2180*/  DMMA.8x8x4 R12, R68.reuse, R76, R12 ;  /* 0x0000004c440c723f */ /* 0x040f66000000000c */
[----:B------:R4:W-:Y:S06]  /*2190*/  @P0 LDGSTS.E.LTC128B.64 [R137+0x180], desc[UR16][R146.64+0x180] ;  /* 0x0018018092890fae */ /* 0x0009ec000b921b50 */
[----:B------:R-:W0:Y:S07]  /*21a0*/  LDGDEPBAR ;  /* 0x00000000000079af */ /* 0x000e2e0000000000 */
[-C--:B------:R-:W5:Y:S04]  /*21b0*/  DMMA.8x8x4 R16, R68, R78.reuse, R16 ;  /* 0x0000004e4410723f */ /* 0x080f680000000010 */
[----:B---3--:R-:W-:Y:S01]  /*21c0*/  IADD3 R140, P0, R140, UR8, RZ ;  /* 0x000000088c8c7c10 */ /* 0x008fe2000ff1e0ff */
[----:B------:R-:W-:Y:S11]  /*21d0*/  DEPBAR.LE SB5, 0xc ;  /* 0x0000d3000000791a */ /* 0x000ff60000000000 */
[C---:B------:R-:W5:Y:S04]  /*21e0*/  DMMA.8x8x4 R20, R70.reuse, R78, R20 ;  /* 0x0000004e4614723f */ /* 0x040f680000000014 */
[----:B------:R-:W-:Y:S01]  /*21f0*/  IADD3.X R139, R141, UR9, RZ, P0, !PT ;  /* 0x000000098d8b7c10 */ /* 0x000fe200087fe4ff */
[----:B----4-:R-:W-:Y:S01]  /*2200*/  VIADD R137, R133, 0xffffffff ;  /* 0xffffffff85897836 */ /* 0x010fe20000000000 */
[----:B------:R-:W-:Y:S01]  /*2210*/  IADD3 R138, P0, R146, UR6, RZ ;  /* 0x00000006928a7c10 */ /* 0x000fe2000ff1e0ff */
[----:B------:R-:W-:Y:S04]  /*2220*/  DEPBAR.LE SB0, 0x1 ;  /* 0x000080400000791a */ /* 0x000fe80000000000 */
[----:B------:R-:W-:Y:S01]  /*2230*/  BAR.SYNC.DEFER_BLOCKING 0x0 ;  /* 0x0000000000007b1d */ /* 0x000fe20000010000 */
[----:B------:R-:W-:Y:S02]  /*2240*/  IADD3.X R147, R147, UR7, RZ, P0, !PT ;  /* 0x0000000793937c10 */ /* 0x000fe400087fe4ff */
[----:B------:R-:W-:Y:S01]  /*2250*/  ISETP.GT.AND P0, PT, R133, -0x1, PT ;  /* 0xffffffff8500780c */ /* 0x000fe20003f04270 */
[----:B------:R-:W-:Y:S01]  /*2260*/  IMAD.MOV.U32 R133, RZ, RZ, R137 ;  /* 0x000000ffff857224 */ /* 0x000fe200078e0089 */
[----:B------:R-:W-:Y:S01]  /*2270*/  ISETP.NE.AND P1, PT, R137, RZ, PT ;  /* 0x000000ff8900720c */ /* 0x000fe20003f25270 */
[C---:B------:R-:W5:Y:S04]  /*2280*/  DMMA.8x8x4 R24, R70.reuse, R76, R24 ;  /* 0x0000004c4618723f */ /* 0x040f680000000018 */
[----:B------:R-:W-:Y:S02]  /*2290*/  SEL R132, R132, RZ, P1 ;  /* 0x000000ff84847207 */ /* 0x000fe40000800000 */
[----:B------:R-:W-:Y:S10]  /*22a0*/  SEL R131, R131, RZ, P1 ;  /* 0x000000ff83837207 */ /* 0x000ff40000800000 */
[C---:B------:R-:W5:Y:S11]  /*22b0*/  DMMA.8x8x4 R28, R70.reuse, R74, R28 ;  /* 0x0000004a461c723f */ /* 0x040f76000000001c */
[----:B------:R-:W-:Y:S05]  /*22c0*/  @!UPT UIADD3 URZ, URZ, URZ, URZ ;  /* 0x0000003f3f3ff290 */ /* 0x000fea000fffe03f */
[-C--:B------:R3:W5:Y:S02]  /*22d0*/  DMMA.8x8x4 R32, R70, R72.reuse, R32 ;  /* 0x000000484620723f */ /* 0x0807640000000020 */
[----:B---3--:R3:W1:Y:S01]  /*22e0*/  LDS.128 R68, [R2+UR15] ;  /* 0x0000000f02447984 */ /* 0x0086620008000c00 */
[----:B------:R-:W-:Y:S11]  /*22f0*/  DEPBAR.LE SB5, 0xc ;  /* 0x0000d3000000791a */ /* 0x000ff60000000000 */
[----:B------:R-:W-:Y:S02]  /*2300*/  @!UPT UIADD3 URZ, URZ, URZ, URZ ;  /* 0x0000003f3f3ff290 */ /* 0x000fe4000fffe03f */
[C---:B------:R-:W5:Y:S11]  /*2310*/  DMMA.8x8x4 R36, R80.reuse, R72, R36 ;  /* 0x000000485024723f */ /* 0x040f760000000024 */
        /* <DEDUP_REMOVED lines=10> */
[C---:B---3--:R3:W5:Y:S02]  /*23c0*/  DMMA.8x8x4 R56, R82.reuse, R76, R56 ;  /* 0x0000004c5238723f */ /* 0x0487640000000038 */
[----:B---3--:R3:W1:Y:S11]  /*23d0*/  LDS.128 R76, [R0+UR13+0x80] ;  /* 0x0000800d004c7984 */ /* 0x0086760008000c00 */
[----:B------:R-:W-:Y:S03]  /*23e0*/  @!UPT UIADD3 URZ, URZ, URZ, URZ ;  /* 0x0000003f3f3ff290 */ /* 0x000fe6000fffe03f */
[C---:B------:R-:W5:Y:S11]  /*23f0*/  DMMA.8x8x4 R60, R82.reuse, R74, R60 ;  /* 0x0000004a523c723f */ /* 0x040f76000000003c */
[----:B------:R-:W-:Y:S05]  /*2400*/  @!UPT UIADD3 URZ, URZ, URZ, URZ ;  /* 0x0000003f3f3ff290 */ /* 0x000fea000fffe03f */
[----:B---3--:R3:W5:Y:S02]  /*2410*/  DMMA.8x8x4 R64, R82, R72, R64 ;  /* 0x000000485240723f */ /* 0x0087640000000040 */
[----:B---3--:R3:W2:Y:S08]  /*2420*/  LDS.128 R80, [R2+UR15+0x80] ;  /* 0x0000800f02507984 */ /* 0x0086b00008000c00 */
[----:B------:R3:W2:Y:S01]  /*2430*/  LDS.128 R72, [R0+UR13] ;  /* 0x0000000d00487984 */ /* 0x0006a20008000c00 */
[----:B------:R-:W-:-:S05]  /*2440*/  DEPBAR.LE SB5, 0xc ;  /* 0x0000d3000000791a */ /* 0x000fca0000000000 */
[C---:B-1----:R3:W5:Y:S11]  /*2450*/  DMMA.8x8x4 R4, R84.reuse, R88, R4 ;  /* 0x000000585404723f */ /* 0x0427760000000004 */
[----:B------:R-:W-:Y:S05]  /*2460*/  @!UPT UIADD3 URZ, URZ, URZ, URZ ;  /* 0x0000003f3f3ff290 */ /* 0x000fea000fffe03f */
[C---:B------:R3:W5:Y:S11]  /*2470*/  DMMA.8x8x4 R8, R84.reuse, R90, R8 ;  /* 0x0000005a5408723f */ /* 0x0407760000000008 */
[----:B------:R-:W-:Y:S05]  /*2480*/  @!UPT UIADD3 URZ, URZ, URZ, URZ ;  /* 0x0000003f3f3ff290 */ /* 0x000fea000fffe03f */
[C---:B------:R3:W5:Y:S11]  /*2490*/  DMMA.8x8x4 R12, R84.reuse, R92, R12 ;  /* 0x0000005c540c723f */ /* 0x040776000000000c */
[----:B------:R-:W-:Y:S05]  /*24a0*/  @!UPT UIADD3 URZ, URZ, URZ, URZ ;  /* 0x0000003f3f3ff290 */ /* 0x000fea000fffe03f */
[-C--:B------:R3:W5:Y:S01]  /*24b0*/  DMMA.8x8x4 R16, R84, R94.reuse, R16 ;  /* 0x0000005e5410723f */ /* 0x0807620000000010 */
[----:B------:R-:W-:Y:S11]  /*24c0*/  DEPBAR.LE SB5, 0xc ;  /* 0x0000d3000000791a */ /* 0x000ff60000000000 */
[----:B------:R-:W-:Y:S04]  /*24d0*/  @!UPT UIADD3 URZ, URZ, URZ, URZ ;  /* 0x0000003f3f3ff290 */ /* 0x000fe8000fffe03f */
[C---:B------:R3:W5:Y:S11]  /*24e0*/  DMMA.8x8x4 R20, R86.reuse, R94, R20 ;  /* 0x0000005e5614723f */ /* 0x0407760000000014 */
        /* <DEDUP_REMOVED lines=8> */
[C---:B--2---:R3:W5:Y:S11]  /*2570*/  DMMA.8x8x4 R36, R96.reuse, R88, R36 ;  /* 0x000000586024723f */ /* 0x0447760000000024 */
        /* <DEDUP_REMOVED lines=14> */
[----:B------:R3:W5:Y:S01]  /*2660*/  DMMA.8x8x4 R64, R98, R88, R64 ;  /* 0x000000586240723f */ /* 0x0007620000000040 */
[----:B------:R-:W-:Y:S03]  /*2670*/  @!UPT UIADD3 URZ, URZ, URZ, URZ ;  /* 0x0000003f3f3ff290 */ /* 0x000fe6000fffe03f */
[----:B------:R-:W-:Y:S11]  /*2680*/  @P0 BRA `(.L_x_2) ;  /* 0xfffffff0005c0947 */ /* 0x000ff6000383ffff */
.L_x_1:
[----:B------:R-:W0:Y:S01]  /*2690*/  LDGDEPBAR ;  /* 0x00000000000079af */ /* 0x000e220000000000 */
[----:B------:R-:W-:Y:S01]  /*26a0*/  ISETP.NE.U32.AND P1, PT, R124, RZ, PT ;  /* 0x000000ff7c00720c */ /* 0x000fe20003f25070 */
[----:B------:R-:W1:Y:S01]  /*26b0*/  LDC.64 R70, c[0x0][0x280] ;  /* 0x0000a000ff467b82 */ /* 0x000e620000000a00 */
[----:B------:R-:W-:Y:S01]  /*26c0*/  ISETP.NE.U32.AND P2, PT, R123, RZ, PT ;  /* 0x000000ff7b00720c */ /* 0x000fe20003f45070 */
[----:B------:R-:W0:Y:S01]  /*26d0*/  LDGDEPBAR ;  /* 0x00000000000079af */ /* 0x000e220000000000 */
[----:B------:R-:W-:Y:S01]  /*26e0*/  ISETP.NE.U32.AND P0, PT, R122, RZ, PT ;  /* 0x000000ff7a00720c */ /* 0x000fe20003f05070 */
[----:B------:R-:W-:Y:S01]  /*26f0*/  ULDC.64 UR4, c[0x0][0x270] ;  /* 0x00009c0000047ab9 */ /* 0x000fe20000000a00 */
[----:B------:R-:W-:Y:S01]  /*2700*/  ISETP.NE.U32.AND P3, PT, R121, RZ, PT ;  /* 0x000000ff7900720c */ /* 0x000fe20003f65070 */
[----:B------:R-:W-:Y:S01]  /*2710*/  IMAD R75, R112, UR4, RZ ;  /* 0x00000004704b7c24 */ /* 0x000fe2000f8e02ff */
[----:B------:R-:W-:Y:S01]  /*2720*/  ISETP.NE.U32.AND P6, PT, R120, RZ, PT ;  /* 0x000000ff7800720c */ /* 0x000fe20003fc5070 */
[----:B------:R-:W1:Y:S01]  /*2730*/  LDC.64 R68, c[0x0][0x288] ;  /* 0x0000a200ff447b82 */ /* 0x000e620000000a00 */
[----:B------:R-:W-:Y:S01]  /*2740*/  ISETP.NE.U32.AND P5, PT, R119, RZ, PT ;  /* 0x000000ff7700720c */ /* 0x000fe20003fa5070 */
[----:B------:R-:W-:Y:S01]  /*2750*/  IMAD.WIDE.U32 R80, R126, UR4, RZ ;  /* 0x000000047e507c25 */ /* 0x000fe2000f8e00ff */
[----:B------:R-:W-:-:S03]  /*2760*/  ISETP.NE.U32.AND P4, PT, R118, RZ, PT ;  /* 0x000000ff7600720c */ /* 0x000fc60003f85070 */
[----:B------:R-:W-:Y:S01]  /*2770*/  IMAD R75, R126, UR5, R75 ;  /* 0x000000057e4b7c24 */ /* 0x000fe2000f8e024b */
[----:B------:R-:W-:Y:S01]  /*2780*/  ULDC.64 UR4, c[0x0][0x290] ;  /* 0x0000a40000047ab9 */ /* 0x000fe20000000a00 */
[----:B------:R-:W2:Y:S02]  /*2790*/  LDC.64 R72, c[0x0][0x2a0] ;  /* 0x0000a800ff487b82 */ /* 0x000ea40000000a00 */
[----:B------:R-:W-:Y:S01]  /*27a0*/  IMAD.IADD R75, R81, 0x1, R75 ;  /* 0x00000001514b7824 */ /* 0x000fe200078e024b */
[----:B------:R-:W-:-:S05]  /*27b0*/  DEPBAR.LE SB0, 0x0 ;  /* 0x000080000000791a */ /* 0x000fca0000000000 */
[----:B------:R-:W-:Y:S06]  /*27c0*/  BAR.SYNC.DEFER_BLOCKING 0x0 ;  /* 0x0000000000007b1d */ /* 0x000fec0000010000 */
[----:B------:R-:W-:Y:S01]  /*27d0*/  @!PT LDS RZ, [RZ] ;  /* 0x00000000fffff984 */ /* 0x000fe20000000800 */
[----:B------:R-:W-:Y:S01]  /*27e0*/  @!PT LDS RZ, [RZ] ;  /* 0x00000000fffff984 */ /* 0x000fe20000000800 */
[----:B------:R-:W-:Y:S01]  /*27f0*/  @!PT LDS RZ, [RZ] ;  /* 0x00000000fffff984 */ /* 0x000fe20000000800 */
[----:B------:R1:W-:Y:S01]  /*2800*/  LDGSTS.E.LTC128B.64 [R128], desc[UR16][R144.64], P1 ;  /* 0x0000000090807fae */ /* 0x0003e20008921b50 */
[----:B------:R-:W-:-:S03]  /*2810*/  ISETP.NE.U32.AND P1, PT, R117, RZ, PT ;  /* 0x000000ff7500720c */ /* 0x000fc60003f25070 */
[----:B------:R2:W-:Y:S01]  /*2820*/  LDGSTS.E.LTC128B.64 [R128+0x80], desc[UR16][R144.64+0x80], P2 ;  /* 0x0008008090807fae */ /* 0x0005e20009121b50 */
        /* <DEDUP_REMOVED lines=12> */
[----:B-1----:R-:W-:-:S03]  /*28f0*/  IADD3 R74, P1, R70, -R68, RZ ;  /* 0x80000044464a7210 */ /* 0x002fc60007f3e0ff */
[----:B------:R1:W-:Y:S01]  /*2900*/  LDGSTS.E.LTC128B.64 [R136], desc[UR16][R142.64], P2 ;  /* 0x000000008e887fae */ /* 0x0003e20009121b50 */
[C---:B------:R-:W-:Y:S01]  /*2910*/  LEA R77, P2, R80.reuse, R74, 0x3 ;  /* 0x0000004a504d7211 */ /* 0x040fe200078418ff */
[----:B------:R-:W-:Y:S02]  /*2920*/  IMAD.X R76, R71, 0x1, ~R69, P1 ;  /* 0x00000001474c7824 */ /* 0x000fe400008e0e45 */
[----:B------:R-:W2:Y:S01]  /*2930*/  LDC.64 R68, c[0x0][0x2a8] ;  /* 0x0000aa00ff447b82 */ /* 0x000ea20000000a00 */
[----:B------:R1:W-:Y:S01]  /*2940*/  LDGSTS.E.LTC128B.64 [R136+0x80], desc[UR16][R142.64+0x80], P0 ;  /* 0x000800808e887fae */ /* 0x0003e20008121b50 */
[----:B------:R-:W-:Y:S02]  /*2950*/  ISETP.NE.U32.AND P0, PT, R109, RZ, PT ;  /* 0x000000ff6d00720c */ /* 0x000fe40003f05070 */
[----:B------:R-:W-:Y:S01]  /*2960*/  IADD3 R78, P1, R77, R144, RZ ;  /* 0x000000904d4e7210 */ /* 0x000fe20007f3e0ff */
[----:B------:R1:W-:Y:S01]  /*2970*/  LDGSTS.E.LTC128B.64 [R136+0x100], desc[UR16][R142.64+0x100], P3 ;  /* 0x001001008e887fae */ /* 0x0003e20009921b50 */
[----:B------:R-:W-:Y:S01]  /*2980*/  LEA.HI.X R75, R80, R76, R75, 0x3, P2 ;  /* 0x0000004c504b7211 */ /* 0x000fe200010f1c4b */
[----:B------:R-:W-:Y:S01]  /*2990*/  IMAD.WIDE.U32 R80, R126, UR4, RZ ;  /* 0x000000047e507c25 */ /* 0x000fe2000f8e00ff */
[----:B------:R-:W-:Y:S01]  /*29a0*/  ISETP.NE.U32.AND P3, PT, R108, RZ, PT ;  /* 0x000000ff6c00720c */ /* 0x000fe20003f65070 */
[----:B------:R1:W-:Y:S01]  /*29b0*/  LDGSTS.E.LTC128B.64 [R136+0x180], desc[UR16][R142.64+0x180], P6 ;  /* 0x001801808e887fae */ /* 0x0003e2000b121b50 */
[----:B------:R-:W-:Y:S01]  /*29c0*/  ISETP.NE.U32.AND P2, PT, R107, RZ, PT ;  /* 0x000000ff6b00720c */ /* 0x000fe20003f45070 */
[----:B------:R-:W-:Y:S01]  /*29d0*/  IMAD.X R79, R75, 0x1, R145, P1 ;  /* 0x000000014b4f7824 */ /* 0x000fe200008e0691 */
[----:B------:R-:W-:Y:S01]  /*29e0*/  ISETP.NE.U32.AND P1, PT, R106, RZ, PT ;  /* 0x000000ff6a00720c */ /* 0x000fe20003f25070 */
[----:B------:R-:W0:Y:S01]  /*29f0*/  LDGDEPBAR ;  /* 0x00000000000079af */ /* 0x000e220000000000 */
[----:B------:R-:W-:Y:S01]  /*2a00*/  IMAD R75, R112, UR4, RZ ;  /* 0x00000004704b7c24 */ /* 0x000fe2000f8e02ff */
[----:B------:R-:W-:-:S02]  /*2a10*/  ISETP.NE.U32.AND P6, PT, R105, RZ, PT ;  /* 0x000000ff6900720c */ /* 0x000fc40003fc5070 */
[----:B------:R1:W-:Y:S01]  /*2a20*/  LDGSTS.E.LTC128B.64 [R128+0x4000], desc[UR16][R78.64], P5 ;  /* 0x040000004e807fae */ /* 0x0003e2000a921b50 */
[----:B------:R-:W-:Y:S01]  /*2a30*/  IMAD R75, R126, UR5, R75 ;  /* 0x000000057e4b7c24 */ /* 0x000fe2000f8e024b */
[----:B------:R-:W-:Y:S02]  /*2a40*/  ISETP.NE.U32.AND P5, PT, R104, RZ, PT ;  /* 0x000000ff6800720c */ /* 0x000fe40003fa5070 */
[----:B------:R1:W-:Y:S01]  /*2a50*/  LDGSTS.E.LTC128B.64 [R128+0x4080], desc[UR16][R78.64+0x80], P4 ;  /* 0x040800804e807fae */ /* 0x0003e2000a121b50 */
[----:B------:R-:W-:-:S03]  /*2a60*/  ISETP.NE.U32.AND P4, PT, R103, RZ, PT ;  /* 0x000000ff6700720c */ /* 0x000fc60003f85070 */
[----:B------:R1:W-:Y:S01]  /*2a70*/  LDGSTS.E.LTC128B.64 [R128+0x4100], desc[UR16][R78.64+0x100], P0 ;  /* 0x041001004e807fae */ /* 0x0003e20008121b50 */
[----:B--2---:R-:W-:-:S03]  /*2a80*/  IADD3 R68, P0, R72, -R68, RZ ;  /* 0x8000004448447210 */ /* 0x004fc60007f1e0ff */
[----:B------:R1:W-:Y:S01]  /*2a90*/  LDGSTS.E.LTC128B.64 [R128+0x4180], desc[UR16][R78.64+0x180], P3 ;  /* 0x041801804e807fae */ /* 0x0003e20009921b50 */
[----:B------:R-:W-:Y:S01]  /*2aa0*/  ISETP.NE.U32.AND P3, PT, R102, RZ, PT ;  /* 0x000000ff6600720c */ /* 0x000fe20003f65070 */
[----:B------:R-:W-:Y:S01]  /*2ab0*/  IMAD.X R69, R73, 0x1, ~R69, P0 ;  /* 0x0000000149457824 */ /* 0x000fe200000e0e45 */
[----:B------:R-:W-:Y:S01]  /*2ac0*/  LEA R77, P0, R80, R68, 0x3 ;  /* 0x00000044504d7211 */ /* 0x000fe200078018ff */
[----:B------:R-:W-:Y:S01]  /*2ad0*/  IMAD.IADD R68, R81, 0x1, R75 ;  /* 0x0000000151447824 */ /* 0x000fe200078e024b */
[----:B------:R1:W-:Y:S01]  /*2ae0*/  LDGSTS.E.LTC128B.64 [R128+0x4200], desc[UR16][R78.64+0x200], P2 ;  /* 0x042002004e807fae */ /* 0x0003e20009121b50 */
[----:B------:R-:W-:-:S03]  /*2af0*/  ISETP.NE.U32.AND P2, PT, R101, RZ, PT ;  /* 0x000000ff6500720c */ /* 0x000fc60003f45070 */
[----:B------:R1:W-:Y:S01]  /*2b00*/  LDGSTS.E.LTC128B.64 [R128+0x4280], desc[UR16][R78.64+0x280], P1 ;  /* 0x042802804e807fae */ /* 0x0003e20008921b50 */
[----:B------:R-:W-:Y:S02]  /*2b10*/  LEA.HI.X R69, R80, R69, R68, 0x3, P0 ;  /* 0x0000004550457211 */ /* 0x000fe400000f1c44 */
[----:B------:R-:W-:Y:S01]  /*2b20*/  ISETP.NE.U32.AND P1, PT, R100, RZ, PT ;  /* 0x000000ff6400720c */ /* 0x000fe20003f25070 */
[----:B------:R1:W-:Y:S01]  /*2b30*/  LDGSTS.E.LTC128B.64 [R128+0x4300], desc[UR16][R78.64+0x300], P6 ;  /* 0x043003004e807fae */ /* 0x0003e2000b121b50 */
[----:B------:R-:W-:-:S03]  /*2b40*/  IADD3 R68, P0, R77, R142, RZ ;  /* 0x0000008e4d447210 */ /* 0x000fc60007f1e0ff */
[----:B------:R1:W-:Y:S02]  /*2b50*/  LDGSTS.E.LTC128B.64 [R128+0x4380], desc[UR16][R78.64+0x380], P5 ;  /* 0x043803804e807fae */ /* 0x0003e4000a921b50 */
[----:B------:R-:W-:Y:S01]  /*2b60*/  IMAD.X R69, R69, 0x1, R143, P0 ;  /* 0x0000000145457824 */ /* 0x000fe200000e068f */
[----:B------:R-:W-:-:S04]  /*2b70*/  ISETP.GE.AND P0, PT, R129, 0x10, PT ;  /* 0x000000108100780c */ /* 0x000fc80003f06270 */
[----:B------:R1:W-:Y:S04]  /*2b80*/  LDGSTS.E.LTC128B.64 [R136+0x2000], desc[UR16][R68.64], P4 ;  /* 0x0200000044887fae */ /* 0x0003e8000a121b50 */
[----:B------:R1:W-:Y:S04]  /*2b90*/  LDGSTS.E.LTC128B.64 [R136+0x2080], desc[UR16][R68.64+0x80], P3 ;  /* 0x0208008044887fae */ /* 0x0003e80009921b50 */
[----:B------:R1:W-:Y:S01]  /*2ba0*/  LDGSTS.E.LTC128B.64 [R136+0x2100], desc[UR16][R68.64+0x100], P2 ;  /* 0x0210010044887fae */ /* 0x0003e20009121b50 */
[----:B------:R-:W-:-:S03]  /*2bb0*/  IADD3 R80, P2, R78, R70, RZ ;  /* 0x000000464e507210 */ /* 0x000fc60007f5e0ff */
[----:B------:R1:W-:Y:S01]  /*2bc0*/  LDGSTS.E.LTC128B.64 [R136+0x2180], desc[UR16][R68.64+0x180], P1 ;  /* 0x0218018044887fae */ /* 0x0003e20008921b50 */
[----:B------:R-:W-:Y:S01]  /*2bd0*/  IADD3 R82, P1, R68, R72, RZ ;  /* 0x0000004844527210 */ /* 0x000fe20007f3e0ff */
[----:B------:R-:W-:Y:S02]  /*2be0*/  IMAD.X R83, R79, 0x1, R71, P2 ;  /* 0x000000014f537824 */ /* 0x000fe400010e0647 */
[----:B------:R-:W0:Y:S02]  /*2bf0*/  LDGDEPBAR ;  /* 0x00000000000079af */ /* 0x000e240000000000 */
[----:B------:R-:W-:Y:S01]  /*2c00*/  IMAD.X R81, R69, 0x1, R73, P1 ;  /* 0x0000000145517824 */ /* 0x000fe200008e0649 */
[----:B------:R-:W-:-:S04]  /*2c10*/  DEPBAR.LE SB0, 0x1 ;  /* 0x000080400000791a */ /* 0x000fc80000000000 */
[----:B------:R-:W-:Y:S06]  /*2c20*/  BAR.SYNC.DEFER_BLOCKING 0x0 ;  /* 0x0000000000007b1d */ /* 0x000fec0000010000 */
[----:B------:R-:W-:Y:S05]  /*2c30*/  @!P0 BRA `(.L_x_3) ;  /* 0x0000000c00d88947 */ /* 0x000fea0003800000 */
[----:B------:R-:W2:Y:S01]  /*2c40*/  S2UR UR4, SR_CgaCtaId ;  /* 0x00000000000479c3 */ /* 0x000ea20000008800 */
[----:B------:R-:W-:Y:S02]  /*2c50*/  ULEA UR15, UR12, UR10, 0x5 ;  /* 0x0000000a0c0f7291 */ /* 0x000fe4000f8e283f */
[----:B------:R-:W-:Y:S01]  /*2c60*/  ULEA UR18, UR12, UR11, 0x6 ;  /* 0x0000000b0c127291 */ /* 0x000fe2000f8e303f */
[----:B------:R-:W-:Y:S01]  /*2c70*/  UMOV UR5, 0x400 ;  /* 0x0000040000057882 */ /* 0x000fe20000000000 */
[----:B------:R-:W-:Y:S02]  /*2c80*/  USHF.L.U32 UR15, UR15, 0x5, URZ ;  /* 0x000000050f0f7899 */ /* 0x000fe4000800063f */
[----:B------:R-:W-:Y:S02]  /*2c90*/  USHF.L.U32 UR18, UR18, 0x5, URZ ;  /* 0x0000000512127899 */ /* 0x000fe4000800063f */
[----:B------:R-:W-:Y:S02]  /*2ca0*/  USHF.L.U32 UR15, UR15, 0x3, URZ ;  /* 0x000000030f0f7899 */ /* 0x000fe4000800063f */
[----:B------:R-:W-:Y:S01]  /*2cb0*/  USHF.L.U32 UR18, UR18, 0x3, URZ ;  /* 0x0000000312127899 */ /* 0x000fe2000800063f */
[----:B------:R-:W-:Y:S01]  /*2cc0*/  UMOV UR13, URZ ;  /* 0x0000003f000d7c82 */ /* 0x000fe20008000000 */
[----:B------:R-:W-:Y:S01]  /*2cd0*/  UMOV UR21, 0x2 ;  /* 0x0000000200157882 */ /* 0x000fe20000000000 */
[----:B------:R-:W-:Y:S01]  /*2ce0*/  UMOV UR20, 0x4000 ;  /* 0x0000400000147882 */ /* 0x000fe20000000000 */
[----:B------:R-:W-:Y:S01]  /*2cf0*/  UMOV UR19, 0x8000 ;  /* 0x0000800000137882 */ /* 0x000fe20000000000 */
[----:B------:R-:W-:-:S04]  /*2d00*/  ULDC.64 UR6, c[0x0][0x280] ;  /* 0x0000a00000067ab9 */ /* 0x000fc80000000a00 */
[----:B------:R3:W3:Y:S01]  /*2d10*/  LDS.128 R100, [R2+UR18] ;  /* 0x0000001202647984 */ /* 0x0006e20008000c00 */
[----:B--2---:R-:W-:-:S03]  /*2d20*/  ULEA UR4, UR4, UR5, 0x18 ;  /* 0x0000000504047291 */ /* 0x004fc6000f8ec03f */
[----:B-1----:R1:W2:Y:S03]  /*2d30*/  LDS.128 R76, [R2+UR18+0x80] ;  /* 0x00008012024c7984 */ /* 0x0022a60008000c00 */
[----:B---3--:R-:W-:Y:S01]  /*2d40*/  LEA R84, R3, UR4, 0x4 ;  /* 0x0000000403547c11 */ /* 0x008fe2000f8e20ff */
[----:B------:R-:W-:Y:S01]  /*2d50*/  IMAD.MOV.U32 R3, RZ, RZ, R83 ;  /* 0x000000ffff037224 */ /* 0x000fe200078e0053 */
[----:B------:R-:W-:Y:S01]  /*2d60*/  IADD3 R83, R125, -0x1, RZ ;  /* 0xffffffff7d537810 */ /* 0x000fe20007ffe0ff */
[----:B------:R-:W-:Y:S02]  /*2d70*/  ULDC.64 UR4, c[0x0][0x2a0] ;  /* 0x0000a80000047ab9 */ /* 0x000fe40000000a00 */
[----:B------:R1:W3:Y:S04]  /*2d80*/  LDS.128 R72, [R84+UR15+0xc000] ;  /* 0x00c0000f54487984 */ /* 0x0002e80008000c00 */
[----:B------:R1:W1:Y:S02]  /*2d90*/  LDS.128 R68, [R84+UR15+0xc080] ;  /* 0x00c0800f54447984 */ /* 0x0002640008000c00 */
.L_x_4:
[----:B------:R-:W-:Y:S01]  /*2da0*/  LDS.128 R88, [R2+UR18+0x1000] ;  /* 0x0010001202587984 */ /* 0x000fe20008000c00 */
[----:B------:R-:W-:-:S04]  /*2db0*/  DEPBAR.LE SB5, 0x7 ;  /* 0x0000d1c00000791a */ /* 0x000fc80000000000 */
[----:B--23--:R-:W-:Y:S01]  /*2dc0*/  DMMA.8x8x4 R36, R76, R72, R36 ;  /* 0x000000484c24723f */ /* 0x00cfe20000000024 */
[----:B------:R-:W-:Y:S01]  /*2dd0*/  LOP3.LUT P2, RZ, R135, 0x1, RZ, 0xc0, !PT ;  /* 0x0000000187ff7812 */ /* 0x000fe2000784c0ff */
[----:B------:R-:W-:Y:S01]  /*2de0*/  IMAD.MOV.U32 R106, RZ, RZ, R80 ;  /* 0x000000ffff6a7224 */ /* 0x000fe200078e0050 */
[----:B-1----:R-:W1:Y:S01]  /*2df0*/  LDS.128 R84, [R0+UR15+0x800] ;  /* 0x0008000f00547984 */ /* 0x002e620008000c00 */
[C---:B------:R-:W-:Y:S01]  /*2e00*/  LOP3.LUT P1, RZ, R134.reuse, 0x1, RZ, 0xc0, !PT ;  /* 0x0000000186ff7812 */ /* 0x040fe2000782c0ff */
[----:B------:R-:W-:Y:S01]  /*2e10*/  IMAD.MOV.U32 R107, RZ, RZ, R3 ;  /* 0x000000ffff6b7224 */ /* 0x000fe200078e0003 */
[----:B------:R-:W-:Y:S01]  /*2e20*/  LOP3.LUT R3, R134, 0x2, RZ, 0xc0, !PT ;  /* 0x0000000286037812 */ /* 0x000fe200078ec0ff */
[----:B------:R-:W2:Y:S01]  /*2e30*/  LDS.128 R108, [R2+UR18+0x1080] ;  /* 0x00108012026c7984 */ /* 0x000ea20008000c00 */
[----:B------:R-:W-:Y:S01]  /*2e40*/  IMAD.MOV.U32 R104, RZ, RZ, R82 ;  /* 0x000000ffff687224 */ /* 0x000fe200078e0052 */
[----:B------:R-:W-:Y:S01]  /*2e50*/  UIADD3 UR13, UR13, 0x1, URZ ;  /* 0x000000010d0d7890 */ /* 0x000fe2000fffe03f */
[----:B------:R-:W-:Y:S01]  /*2e60*/  IMAD.MOV.U32 R105, RZ, RZ, R81 ;  /* 0x000000ffff697224 */ /* 0x000fe200078e0051 */
[----:B------:R-:W3:Y:S01]  /*2e70*/  LDS.128 R92, [R0+UR15+0x880] ;  /* 0x0008800f005c7984 */ /* 0x000ee20008000c00 */
[----:B------:R-:W-:Y:S01]  /*2e80*/  SHF.R.U32.HI R3, RZ, 0x1, R3 ;  /* 0x00000001ff037819 */ /* 0x000fe20000011603 */
[----:B------:R-:W-:-:S02]  /*2e90*/  UIADD3 UR21, UR21, 0x1, URZ ;  /* 0x0000000115157890 */ /* 0x000fc4000fffe03f */
[----:B------:R-:W-:Y:S01]  /*2ea0*/  UISETP.NE.AND UP0, UPT, UR13, 0x3, UPT ;  /* 0x000000030d00788c */ /* 0x000fe2000bf05270 */
[----:B------:R-:W-:-:S04]  /*2eb0*/  DEPBAR.LE SB5, 0x6 ;  /* 0x0000d1800000791a */ /* 0x000fc80000000000 */
[----:B------:R-:W-:Y:S01]  /*2ec0*/  DMMA.8x8x4 R40, R76, R74, R40 ;  /* 0x0000004a4c28723f */ /* 0x000fe20000000028 */
[----:B------:R-:W-:Y:S02]  /*2ed0*/  UISETP.NE.AND UP1, UPT, UR21, 0x3, UPT ;  /* 0x000000031500788c */ /* 0x000fe4000bf25270 */
[----:B------:R-:W-:Y:S02]  /*2ee0*/  UIADD3 UR8, UR18, -0x8000, URZ ;  /* 0xffff800012087890 */ /* 0x000fe4000fffe03f */
[----:B------:R-:W-:Y:S02]  /*2ef0*/  UIADD3 UR9, UR15, -0x4000, URZ ;  /* 0xffffc0000f097890 */ /* 0x000fe4000fffe03f */
[----:B------:R-:W-:Y:S02]  /*2f00*/  USEL UR21, UR21, URZ, UP1 ;  /* 0x0000003f15157287 */ /* 0x000fe40008800000 */
[----:B------:R-:W-:Y:S02]  /*2f10*/  USEL UR13, UR13, URZ, UP0 ;  /* 0x0000003f0d0d7287 */ /* 0x000fe40008000000 */
[----:B------:R-:W-:-:S02]  /*2f20*/  @UP0 UIADD3 UR8, UR18, 0x4000, URZ ;  /* 0x0000400012080890 */ /* 0x000fc4000fffe03f */
[----:B------:R-:W-:Y:S01]  /*2f30*/  @UP0 UIADD3 UR9, UR15, 0x2000, URZ ;  /* 0x000020000f090890 */ /* 0x000fe2000fffe03f */
[----:B------:R-:W-:-:S04]  /*2f40*/  DEPBAR.LE SB5, 0x5 ;  /* 0x0000d1400000791a */ /* 0x000fc80000000000 */
[----:B------:R-:W-:Y:S01]  /*2f50*/  DMMA.8x8x4 R44, R76, R68, R44 ;  /* 0x000000444c2c723f */ /* 0x000fe2000000002c */
[----:B------:R-:W-:-:S15]  /*2f60*/  DEPBAR.LE SB5, 0x4 ;  /* 0x0000d1000000791a */ /* 0x000fde0000000000 */
[----:B------:R4:W-:Y:S02]  /*2f70*/  DMMA.8x8x4 R48, R76, R70, R48 ;  /* 0x000000464c30723f */ /* 0x0009e40000000030 */
[----:B----4-:R-:W-:-:S04]  /*2f80*/  LOP3.LUT R76, R135, 0x2, RZ, 0xc0, !PT ;  /* 0x00000002874c7812 */ /* 0x010fc800078ec0ff */
[----:B------:R-:W-:-:S04]  /*2f90*/  SHF.R.U32.HI R76, RZ, 0x1, R76 ;  /* 0x00000001ff4c7819 */ /* 0x000fc8000001164c */
[----:B------:R-:W-:-:S06]  /*2fa0*/  ISETP.NE.U32.AND P0, PT, R76, RZ, PT ;  /* 0x000000ff4c00720c */ /* 0x000fcc0003f05070 */
[----:B------:R-:W5:-:S15]  /*2fb0*/  DMMA.8x8x4 R4, R100, R72, R4 ;  /* 0x000000486404723f */ /* 0x000f5e0000000004 */
[----:B------:R-:W-:-:S01]  /*2fc0*/  NOP ;  /* 0x0000000000007918 */ /* 0x000fc20000000000 */
[----:B------:R-:W5:Y:S01]  /*2fd0*/  DMMA.8x8x4 R32, R102, R72, R32 ;  /* 0x000000486620723f */ /* 0x000f620000000020 */
[----:B------:R-:W-:-:S15]  /*2fe0*/  DEPBAR.LE SB5, 0x2 ;  /* 0x0000d0800000791a */ /* 0x000fde0000000000 */
[----:B------:R4:W5:Y:S02]  /*2ff0*/  DMMA.8x8x4 R96, R78, R72, R64 ;  /* 0x000000484e60723f */ /* 0x0009640000000040 */
[----:B----4-:R-:W-:Y:S01]  /*3000*/  VIADD R64, R128, UR19 ;  /* 0x0000001380407c36 */ /* 0x010fe20008000000 */
[C---:B------:R-:W-:Y:S01]  /*3010*/  LOP3.LUT R66, R135.reuse, 0x8, RZ, 0xc0, !PT ;  /* 0x0000000887427812 */ /* 0x040fe200078ec0ff */
[----:B------:R-:W-:Y:S01]  /*3020*/  VIADD R65, R136, UR20 ;  /* 0x0000001488417c36 */ /* 0x000fe20008000000 */
[----:B------:R-:W-:Y:S02]  /*3030*/  LOP3.LUT R67, R135, 0x4, RZ, 0xc0, !PT ;  /* 0x0000000487437812 */ /* 0x000fe400078ec0ff */
[----:B------:R-:W-:Y:S01]  /*3040*/  @!PT LDS RZ, [RZ] ;  /* 0x00000000fffff984 */ /* 0x000fe20000000800 */
[----:B------:R-:W-:Y:S01]  /*3050*/  @!PT LDS RZ, [RZ] ;  /* 0x00000000fffff984 */ /* 0x000fe20000000800 */
[----:B------:R-:W-:Y:S01]  /*3060*/  @!PT LDS RZ, [RZ] ;  /* 0x00000000fffff984 */ /* 0x000fe20000000800 */
[----:B------:R-:W-:Y:S01]  /*3070*/  @P2 LDGSTS.E.LTC128B.64 [R64], desc[UR16][R106.64] ;  /* 0x000000006a402fae */ /* 0x000fe2000b921b50 */
[----:B------:R-:W-:Y:S02]  /*3080*/  SHF.R.U32.HI R66, RZ, 0x3, R66 ;  /* 0x00000003ff427819 */ /* 0x000fe40000011642 */
[----:B------:R-:W-:Y:S01]  /*3090*/  SHF.R.U32.HI R67, RZ, 0x2, R67 ;  /* 0x00000002ff437819 */ /* 0x000fe20000011643 */
[----:B------:R-:W-:Y:S01]  /*30a0*/  @P0 LDGSTS.E.LTC128B.64 [R64+0x80], desc[UR16][R106.64+0x80] ;  /* 0x000800806a400fae */ /* 0x000fe2000b921b50 */
[----:B------:R-:W-:-:S02]  /*30b0*/  ISETP.NE.U32.AND P0, PT, R3, RZ, PT ;  /* 0x000000ff0300720c */ /* 0x000fc40003f05070 */
[C---:B------:R-:W-:Y:S01]  /*30c0*/  LOP3.LUT R3, R135.reuse, 0x200, RZ, 0xc0, !PT ;  /* 0x0000020087037812 */ /* 0x040fe200078ec0ff */
[----:B------:R-:W-:Y:S01]  /*30d0*/  @P1 LDGSTS.E.LTC128B.64 [R65], desc[UR16][R104.64] ;  /* 0x0000000068411fae */ /* 0x000fe2000b921b50 */
[----:B------:R-:W5:Y:S01]  /*30e0*/  DMMA.8x8x4 R8, R100, R74, R8 ;  /* 0x0000004a6408723f */ /* 0x000f620000000008 */
[----:B------:R-:W-:Y:S02]  /*30f0*/  ISETP.NE.U32.AND P1, PT, R66, RZ, PT ;  /* 0x000000ff4200720c */ /* 0x000fe40003f25070 */
[----:B------:R-:W-:Y:S02]  /*3100*/  LOP3.LUT R66, R135, 0x100, RZ, 0xc0, !PT ;  /* 0x0000010087427812 */ /* 0x000fe400078ec0ff */
[----:B------:R-:W-:Y:S02]  /*3110*/  ISETP.NE.U32.AND P2, PT, R67, RZ, PT ;  /* 0x000000ff4300720c */ /* 0x000fe40003f45070 */
[----:B------:R-:W-:Y:S02]  /*3120*/  SHF.R.U32.HI R66, RZ, 0x8, R66 ;  /* 0x00000008ff427819 */ /* 0x000fe40000011642 */
[----:B------:R-:W-:-:S02]  /*3130*/  SHF.R.U32.HI R3, RZ, 0x9, R3 ;  /* 0x00000009ff037819 */ /* 0x000fc40000011603 */
[----:B------:R-:W-:Y:S02]  /*3140*/  ISETP.NE.U32.AND P5, PT, R66, RZ, PT ;  /* 0x000000ff4200720c */ /* 0x000fe40003fa5070 */
[----:B------:R-:W-:Y:S02]  /*3150*/  LOP3.LUT R67, R135, 0x400, RZ, 0xc0, !PT ;  /* 0x0000040087437812 */ /* 0x000fe400078ec0ff */
[----:B------:R-:W-:Y:S01]  /*3160*/  ISETP.NE.U32.AND P4, PT, R3, RZ, PT ;  /* 0x000000ff0300720c */ /* 0x000fe20003f85070 */
[----:B------:R-:W5:Y:S01]  /*3170*/  DMMA.8x8x4 R12, R100, R68, R12 ;  /* 0x00000044640c723f */ /* 0x000f62000000000c */
[----:B------:R-:W-:Y:S02]  /*3180*/  LOP3.LUT R66, R135, 0x800, RZ, 0xc0, !PT ;  /* 0x0000080087427812 */ /* 0x000fe400078ec0ff */
[----:B------:R-:W-:Y:S02]  /*3190*/  LOP3.LUT R3, R134, 0x8, RZ, 0xc0, !PT ;  /* 0x0000000886037812 */ /* 0x000fe400078ec0ff */
[----:B------:R-:W-:-:S02]  /*31a0*/  SHF.R.U32.HI R67, RZ, 0xa, R67 ;  /* 0x0000000aff437819 */ /* 0x000fc40000011643 */
[----:B------:R-:W-:Y:S02]  /*31b0*/  SHF.R.U32.HI R66, RZ, 0xb, R66 ;  /* 0x0000000bff427819 */ /* 0x000fe40000011642 */
[----:B------:R-:W-:-:S07]  /*31c0*/  SHF.R.U32.HI R3, RZ, 0x3, R3 ;  /* 0x00000003ff037819 */ /* 0x000fce0000011603 */
[----:B------:R-:W5:-:S15]  /*31d0*/  DMMA.8x8x4 R16, R100, R70, R16 ;  /* 0x000000466410723f */ /* 0x000f5e0000000010 */
[----:B------:R-:W-:-:S01]  /*31e0*/  NOP ;  /* 0x0000000000007918 */ /* 0x000fc20000000000 */
[----:B------:R-:W-:-:S15]  /*31f0*/  DMMA.8x8x4 R20, R102, R70, R20 ;  /* 0x000000466614723f */ /* 0x000fde0000000014 */
[----:B------:R-:W-:-:S01]  /*3200*/  NOP ;  /* 0x0000000000007918 */ /* 0x000fc20000000000 */
[----:B------:R-:W-:-:S15]  /*3210*/  DMMA.8x8x4 R24, R102, R68, R24 ;  /* 0x000000446618723f */ /* 0x000fde0000000018 */
[----:B------:R-:W-:-:S01]  /*3220*/  NOP ;  /* 0x0000000000007918 */ /* 0x000fc20000000000 */
[----:B------:R4:W5:Y:S02]  /*3230*/  DMMA.8x8x4 R28, R102, R74, R28 ;  /* 0x0000004a661c723f */ /* 0x000964000000001c */
[----:B----4-:R-:W-:-:S14]  /*3240*/  LDS.128 R100, [R2+UR18+0x2080] ;  /* 0x0020801202647984 */ /* 0x010fdc0008000c00 */
[----:B------:R-:W-:-:S15]  /*3250*/  DMMA.8x8x4 R52, R78, R70, R52 ;  /* 0x000000464e34723f */ /* 0x000fde0000000034 */
[----:B------:R-:W-:-:S01]  /*3260*/  NOP ;  /* 0x0000000000007918 */ /* 0x000fc20000000000 */
[----:B------:R4:W-:Y:S02]  /*3270*/  DMMA.8x8x4 R56, R78, R68, R56 ;  /* 0x000000444e38723f */ /* 0x0009e40000000038 */
[----:B----4-:R-:W-:-:S14]  /*3280*/  LDS.128 R68, [R0+UR15+0x1000] ;  /* 0x0010000f00447984 */ /* 0x010fdc0008000c00 */
[----:B------:R4:W-:Y:S02]  /*3290*/  DMMA.8x8x4 R60, R78, R74, R60 ;  /* 0x0000004a4e3c723f */ /* 0x0009e4000000003c */
[----:B----4-:R-:W4:Y:S04]  /*32a0*/  LDS.128 R76, [R2+UR18+0x2000] ;  /* 0x00200012024c7984 */ /* 0x010f280008000c00 */
[----:B------:R-:W4:Y:S04]  /*32b0*/  LDS.128 R72, [R0+UR15+0x1080] ;  /* 0x0010800f00487984 */ /* 0x000f280008000c00 */
[----:B------:R-:W-:Y:S01]  /*32c0*/  @!PT LDS RZ, [RZ] ;  /* 0x00000000fffff984 */ /* 0x000fe20000000800 */
[----:B------:R-:W-:Y:S01]  /*32d0*/  @!PT LDS RZ, [RZ] ;  /* 0x00000000fffff984 */ /* 0x000fe20000000800 */
[----:B------:R-:W-:Y:S01]  /*32e0*/  @!PT LDS RZ, [RZ] ;  /* 0x00000000fffff984 */ /* 0x000fe20000000800 */
[----:B------:R-:W-:Y:S01]  /*32f0*/  @P2 LDGSTS.E.LTC128B.64 [R64+0x100], desc[UR16][R106.64+0x100] ;  /* 0x001001006a402fae */ /* 0x000fe2000b921b50 */
[----:B------:R-:W-:-:S03]  /*3300*/  ISETP.NE.U32.AND P2, PT, R67, RZ, PT ;  /* 0x000000ff4300720c */ /* 0x000fc60003f45070 */
[----:B------:R-:W-:Y:S01]  /*3310*/  @P1 LDGSTS.E.LTC128B.64 [R64+0x180], desc[UR16][R106.64+0x180] ;  /* 0x001801806a401fae */ /* 0x000fe2000b921b50 */
[----:B------:R-:W-:Y:S01]  /*3320*/  ISETP.NE.U32.AND P1, PT, R66, RZ, PT ;  /* 0x000000ff4200720c */ /* 0x000fe20003f25070 */
[----:B------:R-:W-:-:S04]  /*3330*/  DEPBAR.LE SB5, 0x6 ;  /* 0x0000d1800000791a */ /* 0x000fc80000000000 */
[----:B-1----:R-:W5:Y:S01]  /*3340*/  DMMA.8x8x4 R4, R88, R84, R4 ;  /* 0x000000545804723f */ /* 0x002f620000000004 */
[----:B------:R-:W-:Y:S01]  /*3350*/  @P0 LDGSTS.E.LTC128B.64 [R65+0x80], desc[UR16][R104.64+0x80] ;  /* 0x0008008068410fae */ /* 0x000fe2000b921b50 */
[----:B------:R-:W-:Y:S01]  /*3360*/  ISETP.NE.U32.AND P0, PT, R3, RZ, PT ;  /* 0x000000ff0300720c */ /* 0x000fe20003f05070 */
[----:B------:R-:W-:-:S13]  /*3370*/  DEPBAR.LE SB5, 0x6 ;  /* 0x0000d1800000791a */ /* 0x000fda0000000000 */
[----:B------:R-:W5:-:S15]  /*3380*/  DMMA.8x8x4 R32, R90, R84, R32 ;  /* 0x000000545a20723f */ /* 0x000f5e0000000020 */
[----:B------:R-:W-:-:S01]  /*3390*/  NOP ;  /* 0x0000000000007918 */ /* 0x000fc20000000000 */
[----:B--2---:R-:W5:Y:S01]  /*33a0*/  DMMA.8x8x4 R36, R108, R84, R36 ;  /* 0x000000546c24723f */ /* 0x004f620000000024 */
[----:B------:R-:W-:-:S15]  /*33b0*/  DEPBAR.LE SB5, 0x7 ;  /* 0x0000d1c00000791a */ /* 0x000fde0000000000 */
[----:B------:R-:W5:Y:S01]  /*33c0*/  DMMA.8x8x4 R96, R110, R84, R96 ;  /* 0x000000546e60723f */ /* 0x000f620000000060 */
[----:B------:R-:W-:-:S15]  /*33d0*/  DEPBAR.LE SB5, 0x7 ;  /* 0x0000d1c00000791a */ /* 0x000fde0000000000 */
[----:B------:R-:W5:Y:S01]  /*33e0*/  DMMA.8x8x4 R8, R88, R86, R8 ;  /* 0x000000565808723f */ /* 0x000f620000000008 */
[----:B------:R-:W-:-:S15]  /*33f0*/  DEPBAR.LE SB5, 0x7 ;  /* 0x0000d1c00000791a */ /* 0x000fde0000000000 */
[----:B---3--:R-:W5:Y:S01]  /*3400*/  DMMA.8x8x4 R12, R88, R92, R12 ;  /* 0x0000005c580c723f */ /* 0x008f62000000000c */
[----:B------:R-:W-:-:S15]  /*3410*/  DEPBAR.LE SB5, 0x7 ;  /* 0x0000d1c00000791a */ /* 0x000fde0000000000 */
[----:B------:R-:W5:Y:S01]  /*3420*/  DMMA.8x8x4 R16, R88, R94, R16 ;  /* 0x0000005e5810723f */ /* 0x000f620000000010 */
[----:B------:R-:W-:-:S15]  /*3430*/  DEPBAR.LE SB5, 0x7 ;  /* 0x0000d1c00000791a */ /* 0x000fde0000000000 */
[----:B------:R-:W5:-:S15]  /*3440*/  DMMA.8x8x4 R28, R90, R86, R28 ;  /* 0x000000565a1c723f */ /* 0x000f5e000000001c */
[----:B------:R-:W-:-:S01]  /*3450*/  NOP ;  /* 0x0000000000007918 */ /* 0x000fc20000000000 */
[----:B------:R-:W5:-:S15]  /*3460*/  DMMA.8x8x4 R20, R90, R94, R20 ;  /* 0x0000005e5a14723f */ /* 0x000f5e0000000014 */
[----:B------:R-:W-:-:S01]  /*3470*/  NOP ;  /* 0x0000000000007918 */ /* 0x000fc20000000000 */
[----:B------:R1:W5:Y:S02]  /*3480*/  DMMA.8x8x4 R24, R90, R92, R24 ;  /* 0x0000005c5a18723f */ /* 0x0003640000000018 */
[----:B-1----:R-:W-:Y:S01]  /*3490*/  LDS.128 R88, [R2+UR18+0x3080] ;  /* 0x0030801202587984 */ /* 0x002fe20008000c00 */
[----:B------:R-:W-:-:S13]  /*34a0*/  DEPBAR.LE SB5, 0x9 ;  /* 0x0000d2400000791a */ /* 0x000fda0000000000 */
[----:B----4-:R-:W-:Y:S01]  /*34b0*/  DMMA.8x8x4 R4, R76, R68, R4 ;  /* 0x000000444c04723f */ /* 0x010fe20000000004 */
[----:B------:R-:W-:-:S15]  /*34c0*/  DEPBAR.LE SB5, 0x8 ;  /* 0x0000d2000000791a */ /* 0x000fde0000000000 */
[----:B------:R-:W-:Y:S01]  /*34d0*/  DMMA.8x8x4 R32, R78, R68, R32 ;  /* 0x000000444e20723f */ /* 0x000fe20000000020 */
[----:B------:R-:W-:-:S15]  /*34e0*/  DEPBAR.LE SB5, 0x7 ;  /* 0x0000d1c00000791a */ /* 0x000fde0000000000 */
[----:B------:R-:W-:Y:S01]  /*34f0*/  DMMA.8x8x4 R36, R100, R68, R36 ;  /* 0x000000446424723f */ /* 0x000fe20000000024 */
[----:B------:R-:W-:-:S15]  /*3500*/  DEPBAR.LE SB5, 0x6 ;  /* 0x0000d1800000791a */ /* 0x000fde0000000000 */
[----:B------:R1:W-:Y:S02]  /*3510*/  DMMA.8x8x4 R96, R102, R68, R96 ;  /* 0x000000446660723f */ /* 0x0003e40000000060 */
[----:B-1----:R-:W-:-:S04]  /*3520*/  LOP3.LUT R68, R134, 0x4, RZ, 0xc0, !PT ;  /* 0x0000000486447812 */ /* 0x002fc800078ec0ff */
[----:B------:R-:W-:-:S04]  /*3530*/  SHF.R.U32.HI R68, RZ, 0x2, R68 ;  /* 0x00000002ff447819 */ /* 0x000fc80000011644 */
[----:B------:R-:W-:-:S06]  /*3540*/  ISETP.NE.U32.AND P3, PT, R68, RZ, PT ;  /* 0x000000ff4400720c */ /* 0x000fcc0003f65070 */
[----:B------:R-:W5:-:S15]  /*3550*/  DMMA.8x8x4 R40, R108, R86, R40 ;  /* 0x000000566c28723f */ /* 0x000f5e0000000028 */
[----:B------:R-:W-:-:S01]  /*3560*/  NOP ;  /* 0x0000000000007918 */ /* 0x000fc20000000000 */
[----:B------:R-:W5:-:S15]  /*3570*/  DMMA.8x8x4 R44, R108, R92, R44 ;  /* 0x0000005c6c2c723f */ /* 0x000f5e000000002c */
[----:B------:R-:W-:-:S01]  /*3580*/  NOP ;  /* 0x0000000000007918 */ /* 0x000fc20000000000 */
[----:B------:R-:W5:-:S15]  /*3590*/  DMMA.8x8x4 R48, R108, R94, R48 ;  /* 0x0000005e6c30723f */ /* 0x000f5e0000000030 */
[----:B------:R-:W-:-:S01]  /*35a0*/  NOP ;  /* 0x0000000000007918 */ /* 0x000fc20000000000 */
[----:B------:R-:W5:-:S15]  /*35b0*/  DMMA.8x8x4 R52, R110, R94, R52 ;  /* 0x0000005e6e34723f */ /* 0x000f5e0000000034 */
[----:B------:R-:W-:-:S01]  /*35c0*/  NOP ;  /* 0x0000000000007918 */ /* 0x000fc20000000000 */
[----:B------:R1:W5:Y:S02]  /*35d0*/  DMMA.8x8x4 R56, R110, R92, R56 ;  /* 0x0000005c6e38723f */ /* 0x0003640000000038 */
[----:B-1----:R-:W-:-:S14]  /*35e0*/  LDS.128 R92, [R0+UR15+0x1880] ;  /* 0x0018800f005c7984 */ /* 0x002fdc0008000c00 */
[----:B------:R1:W5:Y:S02]  /*35f0*/  DMMA.8x8x4 R60, R110, R86, R60 ;  /* 0x000000566e3c723f */ /* 0x000364000000003c */
[----:B-1----:R-:W-:Y:S01]  /*3600*/  LDS.128 R84, [R0+UR15+0x1800] ;  /* 0x0018000f00547984 */ /* 0x002fe20008000c00 */
[----:B------:R-:W-:Y:S02]  /*3610*/  UIADD3 UR15, UR19, -0x8000, URZ ;  /* 0xffff8000130f7890 */ /* 0x000fe4000fffe03f */
[----:B------:R-:W-:-:S07]  /*3620*/  @UP1 UIADD3 UR15, UR19, 0x4000, URZ ;  /* 0x00004000130f1890 */ /* 0x000fce000fffe03f */
[----:B------:R-:W-:Y:S01]  /*3630*/  UMOV UR19, UR15 ;  /* 0x0000000f00137c82 */ /* 0x000fe20008000000 */
[----:B------:R-:W-:Y:S01]  /*3640*/  UMOV UR15, UR9 ;  /* 0x00000009000f7c82 */ /* 0x000fe20008000000 */
[----:B------:R-:W-:-:S04]  /*3650*/  DEPBAR.LE SB5, 0xb ;  /* 0x0000d2c00000791a */ /* 0x000fc80000000000 */
[----:B------:R-:W5:Y:S01]  /*3660*/  DMMA.8x8x4 R8, R76, R70, R8 ;  /* 0x000000464c08723f */ /* 0x000f620000000008 */
[----:B------:R-:W-:-:S15]  /*3670*/  DEPBAR.LE SB5, 0xb ;  /* 0x0000d2c00000791a */ /* 0x000fde0000000000 */
        /* <DEDUP_REMOVED lines=8> */
[----:B------:R1:W5:Y:S02]  /*3700*/  DMMA.8x8x4 R24, R78, R72, R24 ;  /* 0x000000484e18723f */ /* 0x0003640000000018 */
[----:B-1----:R-:W1:Y:S01]  /*3710*/  LDS.128 R76, [R2+UR18+0x3000] ;  /* 0x00300012024c7984 */ /* 0x002e620008000c00 */
[----:B------:R-:W-:Y:S02]  /*3720*/  UIADD3 UR18, UR20, -0x4000, URZ ;  /* 0xffffc00014127890 */ /* 0x000fe4000fffe03f */
[----:B------:R-:W-:Y:S01]  /*3730*/  @UP1 UIADD3 UR18, UR20, 0x2000, URZ ;  /* 0x0000200014121890 */ /* 0x000fe2000fffe03f */
[----:B------:R-:W-:Y:S01]  /*3740*/  @!PT LDS RZ, [RZ] ;  /* 0x00000000fffff984 */ /* 0x000fe20000000800 */
[----:B------:R-:W-:Y:S01]  /*3750*/  @!PT LDS RZ, [RZ] ;  /* 0x00000000fffff984 */ /* 0x000fe20000000800 */
[----:B------:R-:W-:Y:S01]  /*3760*/  @!PT LDS RZ, [RZ] ;  /* 0x00000000fffff984 */ /* 0x000fe20000000800 */
[----:B------:R-:W-:Y:S04]  /*3770*/  @P5 LDGSTS.E.LTC128B.64 [R64+0x200], desc[UR16][R106.64+0x200] ;  /* 0x002002006a405fae */ /* 0x000fe8000b921b50 */
[----:B------:R-:W-:Y:S02]  /*3780*/  @P4 LDGSTS.E.LTC128B.64 [R64+0x280], desc[UR16][R106.64+0x280] ;  /* 0x002802806a404fae */ /* 0x000fe4000b921b50 */
[----:B------:R-:W-:Y:S01]  /*3790*/  UMOV UR20, UR18 ;  /* 0x0000001200147c82 */ /* 0x000fe20008000000 */
[----:B------:R-:W-:Y:S01]  /*37a0*/  UMOV UR18, UR8 ;  /* 0x0000000800127c82 */ /* 0x000fe20008000000 */
[----:B------:R-:W-:Y:S01]  /*37b0*/  @P3 LDGSTS.E.LTC128B.64 [R65+0x100], desc[UR16][R104.64+0x100] ;  /* 0x0010010068413fae */ /* 0x000fe2000b921b50 */
[----:B------:R-:W-:-:S04]  /*37c0*/  DEPBAR.LE SB5, 0xb ;  /* 0x0000d2c00000791a */ /* 0x000fc80000000000 */
[----:B------:R-:W5:Y:S01]  /*37d0*/  DMMA.8x8x4 R40, R100, R70, R40 ;  /* 0x000000466428723f */ /* 0x000f620000000028 */
[----:B------:R-:W-:Y:S01]  /*37e0*/  @P2 LDGSTS.E.LTC128B.64 [R64+0x300], desc[UR16][R106.64+0x300] ;  /* 0x003003006a402fae */ /* 0x000fe2000b921b50 */
[C---:B------:R-:W-:Y:S01]  /*37f0*/  ISETP.NE.AND P2, PT, R83.reuse, 0x2, PT ;  /* 0x000000025300780c */ /* 0x040fe20003f45270 */
[----:B------:R-:W-:Y:S02]  /*3800*/  VIADD R83, R83, 0xffffffff ;  /* 0xffffffff53537836 */ /* 0x000fe40000000000 */
[----:B------:R-:W-:Y:S01]  /*3810*/  @P1 LDGSTS.E.LTC128B.64 [R64+0x380], desc[UR16][R106.64+0x380] ;  /* 0x003803806a401fae */ /* 0x000fe2000b921b50 */
[----:B------:R-:W-:Y:S02]  /*3820*/  SEL R135, R135, RZ, P2 ;  /* 0x000000ff87877207 */ /* 0x000fe40001000000 */
[----:B------:R-:W-:Y:S01]  /*3830*/  ISETP.GT.AND P1, PT, R83, -0x1, PT ;  /* 0xffffffff5300780c */ /* 0x000fe20003f24270 */
[----:B------:R2:W-:Y:S01]  /*3840*/  @P0 LDGSTS.E.LTC128B.64 [R65+0x180], desc[UR16][R104.64+0x180] ;  /* 0x0018018068410fae */ /* 0x0005e2000b921b50 */
[----:B------:R-:W-:-:S02]  /*3850*/  IADD3 R80, P0, R106, UR6, RZ ;  /* 0x000000066a507c10 */ /* 0x000fc4000ff1e0ff */
[----:B------:R-:W-:Y:S01]  /*3860*/  SEL R134, R134, RZ, P2 ;  /* 0x000000ff86867207 */ /* 0x000fe20001000000 */
[----:B------:R-:W0:Y:S01]  /*3870*/  LDGDEPBAR ;  /* 0x00000000000079af */ /* 0x000e220000000000 */
[----:B------:R-:W-:Y:S01]  /*3880*/  IADD3.X R3, R107, UR7, RZ, P0, !PT ;  /* 0x000000076b037c10 */ /* 0x000fe200087fe4ff */
[----:B------:R-:W-:-:S04]  /*3890*/  DEPBAR.LE SB5, 0xb ;  /* 0x0000d2c00000791a */ /* 0x000fc80000000000 */
[----:B------:R-:W5:Y:S01]  /*38a0*/  DMMA.8x8x4 R44, R100, R72, R44 ;  /* 0x00000048642c723f */ /* 0x000f62000000002c */
[----:B------:R-:W-:-:S04]  /*38b0*/  IADD3 R82, P0, R104, UR4, RZ ;  /* 0x0000000468527c10 */ /* 0x000fc8000ff1e0ff */
[----:B------:R-:W-:Y:S01]  /*38c0*/  IADD3.X R81, R105, UR5, RZ, P0, !PT ;  /* 0x0000000569517c10 */ /* 0x000fe200087fe4ff */
[----:B------:R-:W-:-:S10]  /*38d0*/  DEPBAR.LE SB5, 0xb ;  /* 0x0000d2c00000791a */ /* 0x000fd40000000000 */
[----:B------:R-:W5:Y:S01]  /*38e0*/  DMMA.8x8x4 R48, R100, R74, R48 ;  /* 0x0000004a6430723f */ /* 0x000f620000000030 */
[----:B------:R-:W-:-:S04]  /*38f0*/  DEPBAR.LE SB0, 0x1 ;  /* 0x000080400000791a */ /* 0x000fc80000000000 */
[----:B------:R-:W-:-:S11]  /*3900*/  DEPBAR.LE SB5, 0xb ;  /* 0x0000d2c00000791a */ /* 0x000fd60000000000 */
[----:B------:R-:W5:Y:S01]  /*3910*/  DMMA.8x8x4 R52, R102, R74, R52 ;  /* 0x0000004a6634723f */ /* 0x000f620000000034 */
[----:B------:R-:W-:-:S15]  /*3920*/  DEPBAR.LE SB5, 0xb ;  /* 0x0000d2c00000791a */ /* 0x000fde0000000000 */
[----:B------:R-:W5:Y:S01]  /*3930*/  DMMA.8x8x4 R56, R102, R72, R56 ;  /* 0x000000486638723f */ /* 0x000f620000000038 */
[----:B------:R-:W-:Y:S06]  /*3940*/  BAR.SYNC.DEFER_BLOCKING 0x0 ;  /* 0x0000000000007b1d */ /* 0x000fec0000010000 */
[----:B------:R-:W-:-:S09]  /*3950*/  DEPBAR.LE SB5, 0xb ;  /* 0x0000d2c00000791a */ /* 0x000fd20000000000 */
[----:B------:R3:W5:Y:S02]  /*3960*/  DMMA.8x8x4 R60, R102, R70, R60 ;  /* 0x00000046663c723f */ /* 0x000764000000003c */
[----:B---3--:R3:W2:Y:S04]  /*3970*/  LDS.128 R100, [R2+UR8] ;  /* 0x0000000802647984 */ /* 0x0086a80008000c00 */
[----:B------:R3:W2:Y:S10]  /*3980*/  LDS.128 R72, [R0+UR9] ;  /* 0x0000000900487984 */ /* 0x0006b40008000c00 */
[----:B-1----:R-:W5:Y:S01]  /*3990*/  DMMA.8x8x4 R4, R76, R84, R4 ;  /* 0x000000544c04723f */ /* 0x002f620000000004 */
[----:B------:R3:W1:Y:S01]  /*39a0*/  LDS.128 R68, [R0+UR9+0x80] ;  /* 0x0000800900447984 */ /* 0x0006620008000c00 */
[----:B------:R-:W-:-:S14]  /*39b0*/  DEPBAR.LE SB5, 0xc ;  /* 0x0000d3000000791a */ /* 0x000fdc0000000000 */
[----:B------:R-:W5:Y:S01]  /*39c0*/  DMMA.8x8x4 R8, R76, R86, R8 ;  /* 0x000000564c08723f */ /* 0x000f620000000008 */
[----:B------:R-:W-:-:S15]  /*39d0*/  DEPBAR.LE SB5, 0xc ;  /* 0x0000d3000000791a */ /* 0x000fde0000000000 */
[----:B------:R-:W5:Y:S01]  /*39e0*/  DMMA.8x8x4 R12, R76, R92, R12 ;  /* 0x0000005c4c0c723f */ /* 0x000f62000000000c */
[----:B------:R-:W-:-:S15]  /*39f0*/  DEPBAR.LE SB5, 0xc ;  /* 0x0000d3000000791a */ /* 0x000fde0000000000 */
[----:B------:R-:W5:Y:S01]  /*3a00*/  DMMA.8x8x4 R16, R76, R94, R16 ;  /* 0x0000005e4c10723f */ /* 0x000f620000000010 */
[----:B------:R-:W-:-:S15]  /*3a10*/  DEPBAR.LE SB5, 0xc ;  /* 0x0000d3000000791a */ /* 0x000fde0000000000 */
[----:B------:R-:W5:-:S15]  /*3a20*/  DMMA.8x8x4 R28, R78, R86, R28 ;  /* 0x000000564e1c723f */ /* 0x000f5e000000001c */
[----:B------:R-:W-:-:S01]  /*3a30*/  NOP ;  /* 0x0000000000007918 */ /* 0x000fc20000000000 */
[----:B------:R-:W5:Y:S01]  /*3a40*/  DMMA.8x8x4 R32, R78, R84, R32 ;  /* 0x000000544e20723f */ /* 0x000f620000000020 */
[----:B------:R-:W-:-:S15]  /*3a50*/  DEPBAR.LE SB5, 0xd ;  /* 0x0000d3400000791a */ /* 0x000fde0000000000 */
[----:B------:R-:W5:Y:S01]  /*3a60*/  DMMA.8x8x4 R20, R78, R94, R20 ;  /* 0x0000005e4e14723f */ /* 0x000f620000000014 */
[----:B------:R-:W-:-:S15]  /*3a70*/  DEPBAR.LE SB5, 0xd ;  /* 0x0000d3400000791a */ /* 0x000fde0000000000 */
[----:B------:R4:W5:Y:S02]  /*3a80*/  DMMA.8x8x4 R24, R78, R92, R24 ;  /* 0x0000005c4e18723f */ /* 0x0009640000000018 */
[----:B----4-:R3:W1:-:S14]  /*3a90*/  LDS.128 R76, [R2+UR8+0x80] ;  /* 0x00008008024c7984 */ /* 0x01065c0008000c00 */
[----:B------:R3:W5:Y:S01]  /*3aa0*/  DMMA.8x8x4 R36, R88, R84, R36 ;  /* 0x000000545824723f */ /* 0x0007620000000024 */
[----:B------:R-:W-:-:S15]  /*3ab0*/  DEPBAR.LE SB5, 0xe ;  /* 0x0000d3800000791a */ /* 0x000fde0000000000 */
        /* <DEDUP_REMOVED lines=10> */
[----:B------:R3:W5:-:S15]  /*3b60*/  DMMA.8x8x4 R60, R90, R86, R60 ;  /* 0x000000565a3c723f */ /* 0x00075e000000003c */
[----:B------:R-:W-:-:S01]  /*3b70*/  NOP ;  /* 0x0000000000007918 */ /* 0x000fc20000000000 */
[----:B--2---:R3:W5:Y:S02]  /*3b80*/  DMMA.8x8x4 R64, R90, R84, R96 ;  /* 0x000000545a40723f */ /* 0x0047640000000060 */
[----:B-1-3--:R-:W-:Y:S05]  /*3b90*/  @P1 BRA `(.L_x_4) ;  /* 0xfffffff000801947 */ /* 0x00afea000383ffff */
.L_x_3:
[----:B------:R-:W0:Y:S01]  /*3ba0*/  LDGDEPBAR ;  /* 0x00000000000079af */ /* 0x000e220000000000 */
[----:B------:R-:W-:Y:S02]  /*3bb0*/  ULDC.64 UR4, c[0x0][0x350] ;  /* 0x0000d40000047ab9 */ /* 0x000fe40000000a00 */
[----:B------:R-:W-:Y:S01]  /*3bc0*/  ISETP.NE.U32.AND P0, PT, RZ, UR4, PT ;  /* 0x00000004ff007c0c */ /* 0x000fe2000bf05070 */
[----:B------:R-:W0:Y:S03]  /*3bd0*/  LDGDEPBAR ;  /* 0x00000000000079af */ /* 0x000e260000000000 */
[----:B------:R-:W-:Y:S01]  /*3be0*/  ISETP.NE.AND.EX P0, PT, RZ, UR5, PT, P0 ;  /* 0x00000005ff007c0c */ /* 0x000fe2000bf05300 */
[----:B------:R-:W-:-:S04]  /*3bf0*/  DEPBAR.LE SB0, 0x0 ;  /* 0x000080000000791a */ /* 0x000fc80000000000 */
[----:B------:R-:W-:Y:S08]  /*3c00*/  BAR.SYNC.DEFER_BLOCKING 0x0 ;  /* 0x0000000000007b1d */ /* 0x000ff00000010000 */
[----:B------:R-:W-:Y:S05]  /*3c10*/  @!P0 BRA `(.L_x_5) ;  /* 0x00000000001c8947 */ /* 0x000fea0003800000 */
[----:B------:R-:W2:Y:S02]  /*3c20*/  LDC.64 R114, c[0x0][0x350] ;  /* 0x0000d400ff727b82 */ /* 0x000ea40000000a00 */
[----:B--2---:R-:W2:Y:S02]  /*3c30*/  LDG.E.64 R114, desc[UR16][R114.64] ;  /* 0x0000001072727981 */ /* 0x004ea4000c1e1b00 */
[----:B--2---:R-:W-:-:S04]  /*3c40*/  ISETP.NE.U32.AND P0, PT, R114, RZ, PT ;  /* 0x000000ff7200720c */ /* 0x004fc80003f05070 */
[----:B------:R-:W-:-:S13]  /*3c50*/  ISETP.NE.AND.EX P0, PT, R115, RZ, PT, P0 ;  /* 0x000000ff7300720c */ /* 0x000fda0003f05300 */
[----:B------:R-:W-:Y:S05]  /*3c60*/  @!P0 BRA `(.L_x_5) ;  /* 0x0000000000088947 */ /* 0x000fea0003800000 */
[----:B------:R-:W4:Y:S01]  /*3c70*/  LD.E.64 R114, desc[UR16][R114.64] ;  /* 0x0000001072727980 */ /* 0x000f22000c101b00 */
[----:B------:R-:W-:Y:S05]  /*3c80*/  BRA `(.L_x_6) ;  /* 0x00000000001c7947 */ /* 0x000fea0003800000 */
.L_x_5:
[----:B------:R-:W-:Y:S01]  /*3c90*/  ULDC.64 UR4, c[0x0][0x340] ;  /* 0x0000d00000047ab9 */ /* 0x000fe20000000a00 */
[----:B------:R-:W2:Y:S01]  /*3ca0*/  LDC.64 R114, c[0x0][0x330] ;  /* 0x0000cc00ff727b82 */ /* 0x000ea20000000a00 */
[----:B------:R-:W-:-:S04]  /*3cb0*/  ISETP.NE.U32.AND P0, PT, RZ, UR4, PT ;  /* 0x00000004ff007c0c */ /* 0x000fc8000bf05070 */
[----:B------:R-:W-:-:S13]  /*3cc0*/  ISETP.NE.AND.EX P0, PT, RZ, UR5, PT, P0 ;  /* 0x00000005ff007c0c */ /* 0x000fda000bf05300 */
[----:B------:R-:W-:Y:S05]  /*3cd0*/  @!P0 BRA `(.L_x_6) ;  /* 0x0000000000088947 */ /* 0x000fea0003800000 */
[----:B--2---:R-:W2:Y:S02]  /*3ce0*/  LDC.64 R114, c[0x0][0x340] ;  /* 0x0000d000ff727b82 */ /* 0x004ea40000000a00 */
[----:B--2---:R-:W4:Y:S02]  /*3cf0*/  LDG.E.64 R114, desc[UR16][R114.64] ;  /* 0x0000001072727981 */ /* 0x004f24000c1e1b00 */
.L_x_6:
[----:B------:R-:W-:Y:S02]  /*3d00*/  ULDC.64 UR4, c[0x0][0x358] ;  /* 0x0000d60000047ab9 */ /* 0x000fe40000000a00 */
[----:B------:R-:W-:-:S04]  /*3d10*/  ISETP.NE.U32.AND P0, PT, RZ, UR4, PT ;  /* 0x00000004ff007c0c */ /* 0x000fc8000bf05070 */
[----:B------:R-:W-:-:S13]  /*3d20*/  ISETP.NE.AND.EX P0, PT, RZ, UR5, PT, P0 ;  /* 0x00000005ff007c0c */ /* 0x000fda000bf05300 */
[----:B------:R-:W-:Y:S05]  /*3d30*/  @!P0 BRA `(.L_x_7) ;  /* 0x00000000001c8947 */ /* 0x000fea0003800000 */
[----:B------:R-:W1:Y:S02]  /*3d40*/  LDC.64 R112, c[0x0][0x358] ;  /* 0x0000d600ff707b82 */ /* 0x000e640000000a00 */
[----:B-1----:R-:W3:Y:S02]  /*3d50*/  LDG.E.64 R112, desc[UR16][R112.64] ;  /* 0x0000001070707981 */ /* 0x002ee4000c1e1b00 */
[----:B---3--:R-:W-:-:S04]  /*3d60*/  ISETP.NE.U32.AND P0, PT, R112, RZ, PT ;  /* 0x000000ff7000720c */ /* 0x008fc80003f05070 */
[----:B------:R-:W-:-:S13]  /*3d70*/  ISETP.NE.AND.EX P0, PT, R113, RZ, PT, P0 ;  /* 0x000000ff7100720c */ /* 0x000fda0003f05300 */
[----:B------:R-:W-:Y:S05]  /*3d80*/  @!P0 BRA `(.L_x_7) ;  /* 0x0000000000088947 */ /* 0x000fea0003800000 */
[----:B------:R-:W4:Y:S01]  /*3d90*/  LD.E.64 R112, desc[UR16][R112.64] ;  /* 0x0000001070707980 */ /* 0x000f22000c101b00 */
[----:B------:R-:W-:Y:S05]  /*3da0*/  BRA `(.L_x_8) ;  /* 0x00000000001c7947 */ /* 0x000fea0003800000 */
.L_x_7:
[----:B------:R-:W-:Y:S01]  /*3db0*/  ULDC.64 UR4, c[0x0][0x348] ;  /* 0x0000d20000047ab9 */ /* 0x000fe20000000a00 */
[----:B------:R-:W1:Y:S01]  /*3dc0*/  LDC.64 R112, c[0x0][0x338] ;  /* 0x0000ce00ff707b82 */ /* 0x000e620000000a00 */
[----:B------:R-:W-:-:S04]  /*3dd0*/  ISETP.NE.U32.AND P0, PT, RZ, UR4, PT ;  /* 0x00000004ff007c0c */ /* 0x000fc8000bf05070 */
[----:B------:R-:W-:-:S13]  /*3de0*/  ISETP.NE.AND.EX P0, PT, RZ, UR5, PT, P0 ;  /* 0x00000005ff007c0c */ /* 0x000fda000bf05300 */
[----:B------:R-:W-:Y:S05]  /*3df0*/  @!P0 BRA `(.L_x_8) ;  /* 0x0000000000088947 */ /* 0x000fea0003800000 */
[----:B-1----:R-:W1:Y:S02]  /*3e00*/  LDC.64 R112, c[0x0][0x348] ;  /* 0x0000d200ff707b82 */ /* 0x002e640000000a00 */
[----:B-1----:R-:W4:Y:S02]  /*3e10*/  LDG.E.64 R112, desc[UR16][R112.64] ;  /* 0x0000001070707981 */ /* 0x002f24000c1e1b00 */
.L_x_8:
[----:B------:R-:W2:Y:S01]  /*3e20*/  S2R R74, SR_CTAID.X ;  /* 0x00000000004a7919 */ /* 0x000ea20000002500 */
[----:B------:R-:W2:Y:S01]  /*3e30*/  S2UR UR4, SR_CTAID.Y ;  /* 0x00000000000479c3 */ /* 0x000ea20000002600 */
[----:B------:R-:W-:Y:S01]  /*3e40*/  IMAD.MOV.U32 R71, RZ, RZ, -0x1 ;  /* 0xffffffffff477424 */ /* 0x000fe200078e00ff */
[----:B------:R-:W-:Y:S01]  /*3e50*/  ULDC UR5, c[0x0][0x228] ;  /* 0x00008a0000057ab9 */ /* 0x000fe20000000800 */
[----:B-1----:R-:W-:-:S03]  /*3e60*/  MOV R78, 0xffffffff ;  /* 0xffffffff004e7802 */ /* 0x002fc60000000f00 */
[----:B------:R-:W-:Y:S02]  /*3e70*/  SHF.L.U32 R73, R71, UR5, RZ ;  /* 0x0000000547497c19 */ /* 0x000fe400080006ff */
[----:B---3--:R-:W1:Y:S08]  /*3e80*/  LDC R0, c[0x0][0x360] ;  /* 0x0000d800ff007b82 */ /* 0x008e700000000800 */
[----:B------:R-:W3:Y:S08]  /*3e90*/  LDC.64 R110, c[0x0][0x3b0] ;  /* 0x0000ec00ff6e7b82 */ /* 0x000ef00000000a00 */
[----:B------:R-:W3:Y:S01]  /*3ea0*/  LDC R3, c[0x0][0x384] ;  /* 0x0000e100ff037b82 */ /* 0x000ee20000000800 */
[----:B--2---:R-:W-:Y:S01]  /*3eb0*/  USHF.L.U32 UR4, UR4, UR5, URZ ;  /* 0x0000000504047299 */ /* 0x004fe2000800063f */
[----:B------:R-:W-:-:S06]  /*3ec0*/  LOP3.LUT R73, R74, R73, RZ, 0x30, !PT ;  /* 0x000000494a497212 */ /* 0x000fcc00078e30ff */
[----:B------:R-:W2:Y:S01]  /*3ed0*/  LDC R68, c[0x0][0x388] ;  /* 0x0000e200ff447b82 */ /* 0x000ea20000000800 */
[----:B-1----:R-:W-:Y:S02]  /*3ee0*/  ISETP.NE.AND P0, PT, R0, RZ, PT ;  /* 0x000000ff0000720c */ /* 0x002fe40003f05270 */
[----:B------:R-:W-:Y:S01]  /*3ef0*/  SHF.R.S32.HI R74, RZ, UR5, R74 ;  /* 0x00000005ff4a7c19 */ /* 0x000fe2000801144a */
[----:B------:R-:W-:Y:S01]  /*3f00*/  VIADD R73, R73, UR4 ;  /* 0x0000000449497c36 */ /* 0x000fe20008000000 */
[----:B------:R-:W-:-:S03]  /*3f10*/  ULDC UR4, c[0x0][0x21c] ;  /* 0x0000870000047ab9 */ /* 0x000fc60000000800 */
[----:B------:R-:W1:Y:S01]  /*3f20*/  LDC R69, c[0x0][0x38c] ;  /* 0x0000e300ff457b82 */ /* 0x000e620000000800 */
[----:B------:R-:W-:Y:S01]  /*3f30*/  IMAD R73, R73, UR4, R74 ;  /* 0x0000000449497c24 */ /* 0x000fe2000f8e024a */
[----:B------:R-:W-:Y:S02]  /*3f40*/  ULDC UR4, c[0x0][0x380] ;  /* 0x0000e00000047ab9 */ /* 0x000fe40000000800 */
[----:B------:R-:W-:Y:S02]  /*3f50*/  IMAD.U32 R2, RZ, RZ, UR4 ;  /* 0x00000004ff027e24 */ /* 0x000fe4000f8e00ff */
[----:B---3--:R-:W-:Y:S01]  /*3f60*/  IMAD.WIDE R110, R73, 0x4, R110 ;  /* 0x00000004496e7825 */ /* 0x008fe200078e026e */
[----:B------:R-:W-:Y:S06]  /*3f70*/  @!P0 BRA `(.L_x_9) ;  /* 0x0000000000b48947 */ /* 0x000fec0003800000 */
[----:B------:R-:W-:-:S05]  /*3f80*/  VIADDMNMX.U32 R70, R0, R71, 0x2, PT ;  /* 0x0000000200467446 */ /* 0x000fca0003800047 */
[----:B------:R-:W-:-:S04]  /*3f90*/  IMAD.SHL.U32 R70, R70, 0x4, RZ ;  /* 0x0000000446467824 */ /* 0x000fc800078e00ff */
[----:B------:R-:W3:Y:S02]  /*3fa0*/  LDC R72, c[0x2][R70] ;  /* 0x0080000046487b82 */ /* 0x000ee40000000800 */
[----:B---3--:R-:W-:-:S04]  /*3fb0*/  SHF.R.S32.HI R73, RZ, 0x1f, R72 ;  /* 0x0000001fff497819 */ /* 0x008fc80000011448 */
.L_x_339:
[----:B------:R-:W-:Y:S05]  /*3fc0*/  BRX R72 -0x3fd0                                                                                                                                                                                                                                                                                                                                                                                                                                                                                                                                                                                                                                                                                                                                                                                                                                                                                                                                                                                                                                                                                                                                                                                                                                                                                                                                                                                                                                                                                                                                                                                                   (*"BRANCH_TARGETS .L_x_340,.L_x_341,.L_x_342"*) ;  /* 0xffffffc0480c7949 */ /* 0x000fea000383ffff */
.L_x_342:
[----:B------:R-:W-:-:S13]  /*3fd0*/  ISETP.NE.AND P0, PT, R0, 0x3, PT ;  /* 0x000000030000780c */ /* 0x000fda0003f05270 */
[----:B------:R-:W-:Y:S05]  /*3fe0*/  @P0 BRA `(.L_x_10) ;  /* 0x0000000000c40947 */ /* 0x000fea0003800000 */
[----:B------:R-:W3:Y:S01]  /*3ff0*/  S2R R2, SR_CTAID.Z ;  /* 0x0000000000027919 */ /* 0x000ee20000002700 */
[----:B-12---:R-:W3:Y:S08]  /*4000*/  LDC.64 R68, c[0x0][0x388] ;  /* 0x0000e200ff447b82 */ /* 0x006ef00000000a00 */
[----:B------:R-:W1:Y:S01]  /*4010*/  LDC.64 R70, c[0x0][0x380] ;  /* 0x0000e000ff467b82 */ /* 0x000e620000000a00 */
[----:B---3--:R-:W-:-:S04]  /*4020*/  IMAD.WIDE R68, R2, 0x8, R68 ;  /* 0x0000000802447825 */ /* 0x008fc800078e0244 */
[----:B-1----:R-:W-:Y:S02]  /*4030*/  IMAD.WIDE R70, R2, 0x8, R70 ;  /* 0x0000000802467825 */ /* 0x002fe400078e0246 */
[----:B------:R-:W4:Y:S04]  /*4040*/  LDG.E.64 R68, desc[UR16][R68.64] ;  /* 0x0000001044447981 */ /* 0x000f28000c1e1b00 */
[----:B------:R3:W4:Y:S01]  /*4050*/  LDG.E.64 R2, desc[UR16][R70.64] ;  /* 0x0000001046027981 */ /* 0x000722000c1e1b00 */
[----:B------:R-:W-:Y:S05]  /*4060*/  BRA `(.L_x_10) ;  /* 0x0000000000a47947 */ /* 0x000fea0003800000 */
.L_x_340:
[----:B------:R-:W3:Y:S01]  /*4070*/  S2R R72, SR_CTAID.Z ;  /* 0x0000000000487919 */ /* 0x000ee20000002700 */
[----:B------:R-:W3:Y:S08]  /*4080*/  LDC.64 R70, c[0x0][0x3a8] ;  /* 0x0000ea00ff467b82 */ /* 0x000ef00000000a00 */
[----:B-12---:R-:W1:Y:S01]  /*4090*/  LDC.64 R68, c[0x0][0x388] ;  /* 0x0000e200ff447b82 */ /* 0x006e620000000a00 */
[----:B---3--:R-:W-:Y:S01]  /*40a0*/  SHF.R.S32.HI R73, RZ, 0x1f, R72 ;  /* 0x0000001fff497819 */ /* 0x008fe20000011448 */
[----:B------:R-:W-:-:S04]  /*40b0*/  IMAD.WIDE.U32 R76, R72, R70, RZ ;  /* 0x00000046484c7225 */ /* 0x000fc800078e00ff */
[----:B------:R-:W-:Y:S01]  /*40c0*/  IMAD R73, R73, R70, RZ ;  /* 0x0000004649497224 */ /* 0x000fe200078e02ff */
[----:B-1----:R-:W-:-:S03]  /*40d0*/  LEA R68, P0, R76, R68, 0x3 ;  /* 0x000000444c447211 */ /* 0x002fc600078018ff */
[----:B------:R-:W-:-:S05]  /*40e0*/  IMAD R71, R72, R71, R73 ;  /* 0x0000004748477224 */ /* 0x000fca00078e0249 */
[----:B------:R-:W-:-:S04]  /*40f0*/  IADD3 R70, R77, R71, RZ ;  /* 0x000000474d467210 */ /* 0x000fc80007ffe0ff */
[----:B------:R-:W-:Y:S01]  /*4100*/  LEA.HI.X R69, R76, R69, R70, 0x3, P0 ;  /* 0x000000454c457211 */ /* 0x000fe200000f1c46 */
[----:B------:R-:W-:Y:S06]  /*4110*/  BRA `(.L_x_10) ;  /* 0x0000000000787947 */ /* 0x000fec0003800000 */
.L_x_341:
[----:B------:R-:W3:Y:S01]  /*4120*/  S2R R75, SR_CTAID.Z ;  /* 0x00000000004b7919 */ /* 0x000ee20000002700 */
[----:B------:R-:W3:Y:S08]  /*4130*/  LDC.64 R72, c[0x0][0x3a0] ;  /* 0x0000e800ff487b82 */ /* 0x000ef00000000a00 */
[----:B------:R-:W3:Y:S08]  /*4140*/  LDC.64 R70, c[0x0][0x3a8] ;  /* 0x0000ea00ff467b82 */ /* 0x000ef00000000a00 */
[----:B------:R-:W3:Y:S08]  /*4150*/  LDC.64 R2, c[0x0][0x380] ;  /* 0x0000e000ff027b82 */ /* 0x000ef00000000a00 */
[----:B-12---:R-:W1:Y:S01]  /*4160*/  LDC.64 R68, c[0x0][0x388] ;  /* 0x0000e200ff447b82 */ /* 0x006e620000000a00 */
[----:B---3--:R-:W-:Y:S01]  /*4170*/  SHF.R.S32.HI R77, RZ, 0x1f, R75 ;  /* 0x0000001fff4d7819 */ /* 0x008fe2000001144b */
[----:B------:R-:W-:-:S04]  /*4180*/  IMAD.WIDE.U32 R84, R75, R72, RZ ;  /* 0x000000484b547225 */ /* 0x000fc800078e00ff */
[C---:B------:R-:W-:Y:S02]  /*4190*/  IMAD R80, R77.reuse, R72, RZ ;  /* 0x000000484d507224 */ /* 0x040fe400078e02ff */
[-C--:B------:R-:W-:Y:S02]  /*41a0*/  IMAD R76, R77, R70.reuse, RZ ;  /* 0x000000464d4c7224 */ /* 0x080fe400078e02ff */
[----:B------:R-:W-:Y:S01]  /*41b0*/  IMAD.WIDE.U32 R82, R75, R70, RZ ;  /* 0x000000464b527225 */ /* 0x000fe200078e00ff */
[----:B------:R-:W-:-:S03]  /*41c0*/  LEA R2, P1, R84, R2, 0x3 ;  /* 0x0000000254027211 */ /* 0x000fc600078218ff */
[C---:B------:R-:W-:Y:S02]  /*41d0*/  IMAD R73, R75.reuse, R73, R80 ;  /* 0x000000494b497224 */ /* 0x040fe400078e0250 */
[----:B------:R-:W-:Y:S01]  /*41e0*/  IMAD R71, R75, R71, R76 ;  /* 0x000000474b477224 */ /* 0x000fe200078e024c */
[----:B-1----:R-:W-:Y:S02]  /*41f0*/  LEA R68, P0, R82, R68, 0x3 ;  /* 0x0000004452447211 */ /* 0x002fe400078018ff */
[----:B------:R-:W-:Y:S02]  /*4200*/  IADD3 R72, R85, R73, RZ ;  /* 0x0000004955487210 */ /* 0x000fe40007ffe0ff */
[----:B------:R-:W-:Y:S02]  /*4210*/  IADD3 R70, R83, R71, RZ ;  /* 0x0000004753467210 */ /* 0x000fe40007ffe0ff */
[----:B------:R-:W-:Y:S02]  /*4220*/  LEA.HI.X R3, R84, R3, R72, 0x3, P1 ;  /* 0x0000000354037211 */ /* 0x000fe400008f1c48 */
[----:B------:R-:W-:Y:S01]  /*4230*/  LEA.HI.X R69, R82, R69, R70, 0x3, P0 ;  /* 0x0000004552457211 */ /* 0x000fe200000f1c46 */
[----:B------:R-:W-:Y:S06]  /*4240*/  BRA `(.L_x_10) ;  /* 0x00000000002c7947 */ /* 0x000fec0003800000 */
.L_x_9:
[----:B------:R-:W3:Y:S02]  /*4250*/  LDC R70, c[0x0][0x224] ;  /* 0x00008900ff467b82 */ /* 0x000ee40000000800 */
[----:B---3--:R-:W-:-:S13]  /*4260*/  ISETP.GE.AND P0, PT, R70, 0x2, PT ;  /* 0x000000024600780c */ /* 0x008fda0003f06270 */
[----:B------:R-:W-:Y:S05]  /*4270*/  @!P0 BRA `(.L_x_10) ;  /* 0x0000000000208947 */ /* 0x000fea0003800000 */
[----:B------:R-:W3:Y:S01]  /*4280*/  S2UR UR4, SR_CTAID.Z ;  /* 0x00000000000479c3 */ /* 0x000ee20000002700 */
[----:B------:R-:W-:Y:S01]  /*4290*/  ISETP.GT.AND P0, PT, R127, RZ, PT ;  /* 0x000000ff7f00720c */ /* 0x000fe20003f04270 */
[----:B------:R-:W-:-:S12]  /*42a0*/  IMAD.MOV.U32 R78, RZ, RZ, -0x1 ;  /* 0xffffffffff4e7424 */ /* 0x000fd800078e00ff */
[----:B------:R1:W2:Y:S04]  /*42b0*/  @!P0 LDG.E.STRONG.GPU R78, desc[UR16][R110.64] ;  /* 0x000000106e4e8981 */ /* 0x0002a8000c1ef900 */
[----:B--2---:R-:W-:Y:S01]  /*42c0*/  @!P0 CCTL.IVALL ;  /* 0x00000000ff00898f */ /* 0x004fe20002000000 */
[----:B---3--:R-:W-:-:S04]  /*42d0*/  ISETP.NE.AND P0, PT, RZ, UR4, PT ;  /* 0x00000004ff007c0c */ /* 0x008fc8000bf05270 */
[----:B----4-:R-:W-:Y:S02]  /*42e0*/  FSEL R112, R112, RZ, !P0 ;  /* 0x000000ff70707208 */ /* 0x010fe40004000000 */
[----:B------:R-:W-:-:S07]  /*42f0*/  FSEL R113, R113, 1.875, !P0 ;  /* 0x3ff0000071717808 */ /* 0x000fce0004000000 */
.L_x_10:
[----:B------:R-:W-:Y:S01]  /*4300*/  SHF.R.S32.HI R72, RZ, 0x1f, R127 ;  /* 0x0000001fff487819 */ /* 0x000fe2000001147f */
[----:B------:R-:W2:Y:S01]  /*4310*/  LDC.64 R76, c[0x0][0x2b0] ;  /* 0x0000ac00ff4c7b82 */ /* 0x000ea20000000a00 */
[----:B------:R-:W-:Y:S01]  /*4320*/  ULEA UR11, UR12, UR11, 0x2 ;  /* 0x0000000b0c0b7291 */ /* 0x000fe2000f8e103f */
[----:B------:R-:W-:Y:S01]  /*4330*/  LOP3.LUT R95, R127, 0x3, RZ, 0xc0, !PT ;  /* 0x000000037f5f7812 */ /* 0x000fe200078ec0ff */
[----:B------:R-:W-:Y:S01]  /*4340*/  USHF.L.U32 UR9, UR10, 0x4, URZ ;  /* 0x000000040a097899 */ /* 0x000fe2000800063f */
[CC--:B------:R-:W-:Y:S01]  /*4350*/  LEA.HI R80, R72.reuse, R127.reuse, RZ, 0x5 ;  /* 0x0000007f48507211 */ /* 0x0c0fe200078f28ff */
[----:B------:R-:W-:Y:S01]  /*4360*/  USHF.L.U32 UR11, UR11, 0x3, URZ ;  /* 0x000000030b0b7899 */ /* 0x000fe2000800063f */
[-C--:B------:R-:W-:Y:S01]  /*4370*/  LEA.HI R73, R72, R127.reuse, RZ, 0x8 ;  /* 0x0000007f48497211 */ /* 0x080fe200078f40ff */
[----:B------:R-:W-:Y:S01]  /*4380*/  UMOV UR7, 0x400 ;  /* 0x0000040000077882 */ /* 0x000fe20000000000 */
[----:B---3--:R-:W-:Y:S01]  /*4390*/  SHF.R.S32.HI R70, RZ, 0x5, R80 ;  /* 0x00000005ff467819 */ /* 0x008fe20000011450 */
[----:B------:R-:W3:Y:S01]  /*43a0*/  S2UR UR6, SR_CgaCtaId ;  /* 0x00000000000679c3 */ /* 0x000ee20000008800 */
[----:B------:R-:W-:Y:S01]  /*43b0*/  SHF.R.S32.HI R73, RZ, 0x8, R73 ;  /* 0x00000008ff497819 */ /* 0x000fe20000011449 */
[----:B------:R-:W-:Y:S01]  /*43c0*/  UIMAD UR9, UR11, 0x22, UR9 ;  /* 0x000000220b0978a4 */ /* 0x000fe2000f8e0209 */
[----:B------:R-:W-:Y:S01]  /*43d0*/  SHF.R.S32.HI R71, RZ, 0x1f, R70 ;  /* 0x0000001fff477819 */ /* 0x000fe20000011446 */
[----:B------:R-:W-:Y:S01]  /*43e0*/  ULDC.64 UR4, c[0x0][0x2b0] ;  /* 0x0000ac0000047ab9 */ /* 0x000fe20000000a00 */
[----:B------:R-:W-:Y:S01]  /*43f0*/  LOP3.LUT R80, R80, 0xffffffe0, RZ, 0xc0, !PT ;  /* 0xffffffe050507812 */ /* 0x000fe200078ec0ff */
[----:B------:R-:W-:Y:S01]  /*4400*/  IMAD.U32 R90, RZ, RZ, UR4 ;  /* 0x00000004ff5a7e24 */ /* 0x000fe2000f8e00ff */
[----:B------:R-:W-:Y:S01]  /*4410*/  LEA.HI R71, R71, R70, RZ, 0x3 ;  /* 0x0000004647477211 */ /* 0x000fe200078f18ff */
[----:B------:R-:W-:Y:S01]  /*4420*/  ULDC UR8, c[0x0][0x2b8] ;  /* 0x0000ae0000087ab9 */ /* 0x000fe20000000800 */
[----:B------:R-:W-:-:S02]  /*4430*/  IADD3 R93, -R80, R127, RZ ;  /* 0x0000007f505d7210 */ /* 0x000fc40007ffe1ff */
[----:B------:R-:W-:Y:S02]  /*4440*/  LOP3.LUT R71, R71, 0xfffffff8, RZ, 0xc0, !PT ;  /* 0xfffffff847477812 */ /* 0x000fe400078ec0ff */
[----:B------:R-:W-:Y:S01]  /*4450*/  LOP3.LUT R80, R127, 0x1f, RZ, 0xc0, !PT ;  /* 0x0000001f7f507812 */ /* 0x000fe200078ec0ff */
[----:B------:R-:W-:Y:S02]  /*4460*/  IMAD.IADD R94, R130, 0x1, R93 ;  /* 0x00000001825e7824 */ /* 0x000fe400078e025d */
[----:B------:R-:W-:Y:S01]  /*4470*/  IMAD.IADD R70, R70, 0x1, -R71 ;  /* 0x0000000146467824 */ /* 0x000fe200078e0a47 */
[----:B------:R-:W-:Y:S01]  /*4480*/  SHF.R.U32.HI R80, RZ, 0x2, R80 ;  /* 0x00000002ff507819 */ /* 0x000fe20000011650 */
[----:B------:R-:W-:-:S03]  /*4490*/  IMAD.WIDE R120, R94, 0x8, RZ ;  /* 0x000000085e787825 */ /* 0x000fc600078e02ff */
[----:B------:R-:W-:Y:S01]  /*44a0*/  LEA.HI R72, R70, R70, RZ, 0x1 ;  /* 0x0000004646487211 */ /* 0x000fe200078f08ff */
[----:B------:R-:W-:Y:S01]  /*44b0*/  IMAD R95, R80, 0x22, R95 ;  /* 0x00000022505f7824 */ /* 0x000fe200078e025f */
[----:B---3--:R-:W-:Y:S02]  /*44c0*/  ULEA UR6, UR6, UR7, 0x18 ;  /* 0x0000000706067291 */ /* 0x008fe4000f8ec03f */
[----:B------:R-:W-:Y:S01]  /*44d0*/  LOP3.LUT R71, R72, 0x3ffffffe, RZ, 0xc0, !PT ;  /* 0x3ffffffe48477812 */ /* 0x000fe200078ec0ff */
[----:B------:R-:W-:Y:S01]  /*44e0*/  VIADD R95, R95, UR9 ;  /* 0x000000095f5f7c36 */ /* 0x000fe20008000000 */
[----:B------:R-:W-:-:S03]  /*44f0*/  SHF.R.S32.HI R72, RZ, 0x1, R72 ;  /* 0x00000001ff487819 */ /* 0x000fc60000011448 */
[----:B------:R-:W-:Y:S01]  /*4500*/  IMAD.IADD R71, R70, 0x1, -R71 ;  /* 0x0000000146477824 */ /* 0x000fe200078e0a47 */
[----:B------:R-:W-:Y:S01]  /*4510*/  LEA R95, R95, UR6, 0x4 ;  /* 0x000000065f5f7c11 */ /* 0x000fe2000f8e20ff */
[----:B------:R-:W-:Y:S01]  /*4520*/  IMAD R72, R73, 0x4, R72 ;  /* 0x0000000449487824 */ /* 0x000fe200078e0248 */
[----:B------:R-:W3:Y:S03]  /*4530*/  LDC R70, c[0x0][0x224] ;  /* 0x00008900ff467b82 */ /* 0x000ee60000000800 */
[C-C-:B------:R-:W-:Y:S02]  /*4540*/  IMAD R73, R72.reuse, 0x8, R71.reuse ;  /* 0x0000000848497824 */ /* 0x140fe400078e0247 */
[----:B------:R-:W-:Y:S02]  /*4550*/  IMAD R72, R72, 0x2, R71 ;  /* 0x0000000248487824 */ /* 0x000fe400078e0247 */
[----:B------:R-:W-:-:S02]  /*4560*/  IMAD R96, R74, 0x20, R73 ;  /* 0x000000204a607824 */ /* 0x000fc400078e0249 */
[----:B------:R-:W1:Y:S01]  /*4570*/  LDC.64 R74, c[0x0][0x2f0] ;  /* 0x0000bc00ff4a7b82 */ /* 0x000e620000000a00 */
[----:B------:R-:W-:Y:S02]  /*4580*/  IMAD.SHL.U32 R72, R72, 0x4, RZ ;  /* 0x0000000448487824 */ /* 0x000fe400078e00ff */
[----:B------:R-:W-:Y:S02]  /*4590*/  SHF.L.U32 R96, R96, 0x2, RZ ;  /* 0x0000000260607819 */ /* 0x000fe400000006ff */
[----:B------:R-:W-:Y:S02]  /*45a0*/  IMAD R72, R72, 0x220, RZ ;  /* 0x0000022048487824 */ /* 0x000fe400078e02ff */
[----:B------:R-:W-:Y:S01]  /*45b0*/  SHF.R.S32.HI R119, RZ, 0x1f, R96 ;  /* 0x0000001fff777819 */ /* 0x000fe20000011460 */
[----:B--2---:R-:W-:-:S04]  /*45c0*/  IMAD.WIDE.U32 R82, R96, R76, R120 ;  /* 0x0000004c60527225 */ /* 0x004fc800078e0078 */
[----:B------:R-:W-:Y:S01]  /*45d0*/  IMAD R71, R119, R76, RZ ;  /* 0x0000004c77477224 */ /* 0x000fe200078e02ff */
[----:B----4-:R-:W-:Y:S01]  /*45e0*/  IADD3 R92, P0, R2, R82, RZ ;  /* 0x00000052025c7210 */ /* 0x010fe20007f1e0ff */
[----:B------:R-:W-:Y:S01]  /*45f0*/  IMAD R93, R93, 0x8, R72 ;  /* 0x000000085d5d7824 */ /* 0x000fe200078e0248 */
[----:B---3--:R-:W-:Y:S01]  /*4600*/  ISETP.GT.AND P6, PT, R70, 0x1, PT ;  /* 0x000000014600780c */ /* 0x008fe20003fc4270 */
[----:B------:R-:W-:Y:S02]  /*4610*/  IMAD R70, R96, R77, R71 ;  /* 0x0000004d60467224 */ /* 0x000fe400078e0247 */
[----:B------:R-:W2:Y:S01]  /*4620*/  LDC R71, c[0x0][0x2bc] ;  /* 0x0000af00ff477b82 */ /* 0x000ea20000000800 */
[----:B------:R-:W-:Y:S02]  /*4630*/  ISETP.EQ.AND P6, PT, R0, RZ, P6 ;  /* 0x000000ff0000720c */ /* 0x000fe400037c2270 */
[----:B------:R-:W-:Y:S01]  /*4640*/  IADD3.X R91, R3, R83, R70, P0, !PT ;  /* 0x00000053035b7210 */ /* 0x000fe200007fe446 */
[----:B------:R-:W-:Y:S01]  /*4650*/  IMAD.U32 R70, RZ, RZ, UR8 ;  /* 0x00000008ff467e24 */ /* 0x000fe2000f8e00ff */
[----:B------:R-:W-:Y:S01]  /*4660*/  MOV R0, UR5 ;  /* 0x0000000500007c02 */ /* 0x000fe20008000f00 */
[-C--:B-1----:R-:W-:Y:S01]  /*4670*/  IMAD R119, R119, R74.reuse, RZ ;  /* 0x0000004a77777224 */ /* 0x082fe200078e02ff */
[----:B------:R-:W-:Y:S01]  /*4680*/  ULDC.64 UR4, c[0x0][0x2d0] ;  /* 0x0000b40000047ab9 */ /* 0x000fe20000000a00 */
[----:B------:R-:W-:Y:S01]  /*4690*/  IMAD.WIDE.U32 R120, R96, R74, R120 ;  /* 0x0000004a60787225 */ /* 0x000fe200078e0078 */
[----:B------:R-:W-:-:S03]  /*46a0*/  MOV R72, UR4 ;  /* 0x0000000400487c02 */ /* 0x000fc60008000f00 */
[----:B------:R-:W-:Y:S01]  /*46b0*/  IMAD R119, R96, R75, R119 ;  /* 0x0000004b60777224 */ /* 0x000fe200078e0277 */
[----:B------:R-:W-:Y:S01]  /*46c0*/  IADD3 R116, P0, R68, R120, RZ ;  /* 0x0000007844747210 */ /* 0x000fe20007f1e0ff */
[----:B------:R-:W-:Y:S02]  /*46d0*/  IMAD.U32 R73, RZ, RZ, UR5 ;  /* 0x00000005ff497e24 */ /* 0x000fe4000f8e00ff */
[----:B------:R-:W-:-:S04]  /*46e0*/  IMAD.IADD R119, R121, 0x1, R119 ;  /* 0x0000000179777824 */ /* 0x000fc800078e0277 */
[----:B------:R-:W-:Y:S01]  /*46f0*/  IMAD.X R117, R69, 0x1, R119, P0 ;  /* 0x0000000145757824 */ /* 0x000fe200000e0677 */
[----:B------:R-:W-:Y:S06]  /*4700*/  @!P6 BRA `(.L_x_11) ;  /* 0x000000000098e947 */ /* 0x000fec0003800000 */
[----:B------:R-:W1:Y:S01]  /*4710*/  S2R R79, SR_CTAID.Z ;  /* 0x00000000004f7919 */ /* 0x000e620000002700 */
[----:B------:R-:W3:Y:S08]  /*4720*/  LDC.64 R72, c[0x0][0x2d0] ;  /* 0x0000b400ff487b82 */ /* 0x000ef00000000a00 */
[----:B--2---:R-:W2:Y:S01]  /*4730*/  LDC.64 R70, c[0x0][0x2b8] ;  /* 0x0000ae00ff467b82 */ /* 0x004ea20000000a00 */
[----:B-1----:R-:W-:-:S13]  /*4740*/  ISETP.NE.AND P1, PT, R78, R79, PT ;  /* 0x0000004f4e00720c */ /* 0x002fda0003f25270 */
[----:B------:R-:W-:Y:S06]  /*4750*/  BAR.RED.AND.DEFER_BLOCKING 0x0, P1 ;  /* 0x0000000000007b1d */ /* 0x000fec0000814400 */
[----:B------:R-:W1:Y:S01]  /*4760*/  B2R.RESULT RZ, P1 ;  /* 0x0000000000ff731c */ /* 0x000e620000024000 */
[----:B------:R-:W-:-:S04]  /*4770*/  ISETP.NE.AND P0, PT, R79, RZ, PT ;  /* 0x000000ff4f00720c */ /* 0x000fc80003f05270 */
[----:B------:R-:W-:Y:S02]  /*4780*/  SEL R90, R76, R74, !P0 ;  /* 0x0000004a4c5a7207 */ /* 0x000fe40004000000 */
[----:B------:R-:W-:Y:S02]  /*4790*/  SEL R0, R77, R75, !P0 ;  /* 0x0000004b4d007207 */ /* 0x000fe40004000000 */
[----:B------:R-:W-:Y:S02]  /*47a0*/  SEL R92, R92, R116, !P0 ;  /* 0x000000745c5c7207 */ /* 0x000fe40004000000 */
[----:B------:R-:W-:Y:S02]  /*47b0*/  SEL R91, R91, R117, !P0 ;  /* 0x000000755b5b7207 */ /* 0x000fe40004000000 */
[----:B------:R-:W-:Y:S01]  /*47c0*/  SEL R2, R2, R68, !P0 ;  /* 0x0000004402027207 */ /* 0x000fe20004000000 */
[----:B---3--:R-:W3:Y:S01]  /*47d0*/  @P0 LDC R72, c[0x0][0x310] ;  /* 0x0000c400ff480b82 */ /* 0x008ee20000000800 */
[----:B------:R-:W-:-:S07]  /*47e0*/  SEL R3, R3, R69, !P0 ;  /* 0x0000004503037207 */ /* 0x000fce0004000000 */
[----:B------:R-:W3:Y:S08]  /*47f0*/  @P0 LDC R73, c[0x0][0x314] ;  /* 0x0000c500ff490b82 */ /* 0x000ef00000000800 */
[----:B--2---:R-:W2:Y:S08]  /*4800*/  @P0 LDC R70, c[0x0][0x2f8] ;  /* 0x0000be00ff460b82 */ /* 0x004eb00000000800 */
[----:B------:R-:W2:Y:S01]  /*4810*/  @P0 LDC R71, c[0x0][0x2fc] ;  /* 0x0000bf00ff470b82 */ /* 0x000ea20000000800 */
[----:B-1----:R-:W-:Y:S05]  /*4820*/  @!P1 BRA `(.L_x_12) ;  /* 0x0000000000289947 */ /* 0x002fea0003800000 */
[----:B------:R-:W-:-:S13]  /*4830*/  ISETP.GT.AND P1, PT, R127, RZ, PT ;  /* 0x000000ff7f00720c */ /* 0x000fda0003f24270 */
.L_x_14:
[----:B------:R-:W-:Y:S05]  /*4840*/  YIELD ;  /* 0x0000000000007946 */ /* 0x000fea0003800000 */
[----:B-1---5:R-:W-:Y:S05]  /*4850*/  @P1 BRA `(.L_x_13) ;  /* 0x0000000000081947 */ /* 0x022fea0003800000 */
[----:B------:R1:W4:Y:S04]  /*4860*/  LDG.E.STRONG.GPU R78, desc[UR16][R110.64] ;  /* 0x000000106e4e7981 */ /* 0x000328000c1ef900 */
[----:B----4-:R-:W-:Y:S01]  /*4870*/  CCTL.IVALL ;  /* 0x00000000ff00798f */ /* 0x010fe20002000000 */
.L_x_13:
[----:B------:R-:W-:Y:S01]  /*4880*/  ISETP.NE.AND P0, PT, R78, R79, PT ;  /* 0x0000004f4e00720c */ /* 0x000fe20003f05270 */
[----:B------:R-:W-:-:S12]  /*4890*/  WARPSYNC.ALL ;  /* 0x0000000000007948 */ /* 0x000fd80003800000 */
[----:B------:R-:W-:Y:S06]  /*48a0*/  BAR.RED.AND.DEFER_BLOCKING 0x0, P0 ;  /* 0x0000000000007b1d */ /* 0x000fec0000014400 */
[----:B------:R-:W4:Y:S02]  /*48b0*/  B2R.RESULT RZ, P0 ;  /* 0x0000000000ff731c */ /* 0x000f240000004000 */
[----:B----4-:R-:W-:Y:S05]  /*48c0*/  @P0 BRA `(.L_x_14) ;  /* 0xfffffffc00dc0947 */ /* 0x010fea000383ffff */
.L_x_12:
[----:B------:R-:W-:Y:S05]  /*48d0*/  WARPSYNC.ALL ;  /* 0x0000000000007948 */ /* 0x000fea0003800000 */
[----:B------:R-:W-:Y:S06]  /*48e0*/  BAR.SYNC.DEFER_BLOCKING 0x0 ;  /* 0x0000000000007b1d */ /* 0x000fec0000010000 */
[----:B------:R-:W-:Y:S01]  /*48f0*/  @!PT LDS RZ, [RZ] ;  /* 0x00000000fffff984 */ /* 0x000fe20000000800 */
[----:B------:R-:W-:Y:S01]  /*4900*/  @!PT LDS RZ, [RZ] ;  /* 0x00000000fffff984 */ /* 0x000fe20000000800 */
[----:B------:R-:W-:Y:S01]  /*4910*/  @!PT LDS RZ, [RZ] ;  /* 0x00000000fffff984 */ /* 0x000fe20000000800 */
[----:B------:R-:W-:Y:S01]  /*4920*/  @!PT LDS RZ, [RZ] ;  /* 0x00000000fffff984 */ /* 0x000fe20000000800 */
[----:B------:R-:W-:Y:S06]  /*4930*/  MEMBAR.SC.GPU ;  /* 0x0000000000007992 */ /* 0x000fec0000002000 */
[----:B------:R-:W-:-:S00]  /*4940*/  ERRBAR ;  /* 0x00000000000079ab */ /* 0x000fc00000000000 */
[----:B------:R-:W-:Y:S06]  /*4950*/  CGAERRBAR ;  /* 0x00000000000075ab */ /* 0x000fec0000000000 */
[----:B------:R-:W-:Y:S01]  /*4960*/  CCTL.IVALL ;  /* 0x00000000ff00798f */ /* 0x000fe20002000000 */
.L_x_11:
[----:B------:R-:W4:Y:S01]  /*4970*/  S2UR UR8, SR_CgaCtaId ;  /* 0x00000000000879c3 */ /* 0x000f220000008800 */
[----:B------:R-:W-:Y:S01]  /*4980*/  DSETP.NEU.AND P0, PT, R112, RZ, PT ;  /* 0x000000ff7000722a */ /* 0x000fe20003f0d000 */
[----:B------:R-:W-:Y:S01]  /*4990*/  UMOV UR4, 0x400 ;  /* 0x0000040000047882 */ /* 0x000fe20000000000 */
[----:B------:R-:W-:Y:S01]  /*49a0*/  BSSY B2, `(.L_x_15) ;  /* 0x00015bc000027945 */ /* 0x000fe20003800000 */
[----:B----4-:R-:W-:-:S11]  /*49b0*/  ULEA UR8, UR8, UR4, 0x18 ;  /* 0x0000000408087291 */ /* 0x010fd6000f8ec03f */
[----:B------:R-:W-:Y:S05]  /*49c0*/  @!P0 BRA `(.L_x_16) ;  /* 0x000000e000f08947 */ /* 0x000fea0003800000 */
[----:B------:R-:W-:Y:S01]  /*49d0*/  ISETP.LT.AND P2, PT, R130, UR14, PT ;  /* 0x0000000e82007c0c */ /* 0x000fe2000bf41270 */
[----:B------:R-:W-:-:S12]  /*49e0*/  BSSY B1, `(.L_x_17) ;  /* 0x00001ba000017945 */ /* 0x000fd80003800000 */
[----:B------:R-:W-:Y:S05]  /*49f0*/  @!P2 BRA `(.L_x_18) ;  /* 0x00000018001ca947 */ /* 0x000fea0003800000 */
[----:B------:R-:W-:Y:S01]  /*4a00*/  IADD3 R76, P0, -R2, R92, RZ ;  /* 0x0000005c024c7210 */ /* 0x000fe20007f1e1ff */
[----:B------:R-:W-:Y:S04]  /*4a10*/  BSSY B0, `(.L_x_19) ;  /* 0x0000028000007945 */ /* 0x000fe80003800000 */
[----:B------:R-:W-:-:S05]  /*4a20*/  IMAD.X R77, R91, 0x1, ~R3, P0 ;  /* 0x000000015b4d7824 */ /* 0x000fca00000e0e03 */
[----:B------:R-:W-:-:S04]  /*4a30*/  LOP3.LUT R74, R77, R0, RZ, 0xfc, !PT ;  /* 0x000000004d4a7212 */ /* 0x000fc800078efcff */
[----:B------:R-:W-:-:S13]  /*4a40*/  ISETP.NE.U32.AND P0, PT, R74, RZ, PT ;  /* 0x000000ff4a00720c */ /* 0x000fda0003f05070 */
[----:B------:R-:W-:Y:S05]  /*4a50*/  @!P0 BRA `(.L_x_20) ;  /* 0x0000000000388947 */ /* 0x000fea0003800000 */
[----:B------:R-:W-:Y:S01]  /*4a60*/  IMAD.MOV.U32 R98, RZ, RZ, R76 ;  /* 0x000000ffff627224 */ /* 0x000fe200078e004c */
[----:B------:R-:W-:Y:S01]  /*4a70*/  MOV R103, R90 ;  /* 0x0000005a00677202 */ /* 0x000fe20000000f00 */
[----:B------:R-:W-:Y:S01]  /*4a80*/  IMAD.MOV.U32 R97, RZ, RZ, R77 ;  /* 0x000000ffff617224 */ /* 0x000fe200078e004d */
[----:B------:R-:W-:Y:S02]  /*4a90*/  MOV R106, R0 ;  /* 0x00000000006a7202 */ /* 0x000fe40000000f00 */
[----:B------:R-:W-:Y:S02]  /*4aa0*/  MOV R104, 0x4ac0 ;  /* 0x00004ac000687802 */ /* 0x000fe40000000f00 */
[----:B-123-5:R-:W-:Y:S05]  /*4ab0*/  CALL.REL.NOINC `($__internal_0_$__cuda_sm20_div_u64) ;  /* 0x0000015800f47944 */ /* 0x02efea0003c00000 */
[----:B------:R-:W-:-:S04]  /*4ac0*/  IADD3 R75, P0, RZ, -R99, RZ ;  /* 0x80000063ff4b7210 */ /* 0x000fc80007f1e0ff */
[----:B------:R-:W-:-:S05]  /*4ad0*/  IADD3.X R79, RZ, ~R98, RZ, P0, !PT ;  /* 0x80000062ff4f7210 */ /* 0x000fca00007fe4ff */
[----:B------:R-:W-:Y:S02]  /*4ae0*/  IMAD R74, R79, R90, RZ ;  /* 0x0000005a4f4a7224 */ /* 0x000fe400078e02ff */
[----:B------:R-:W-:-:S04]  /*4af0*/  IMAD.WIDE.U32 R78, R90, R75, R76 ;  /* 0x0000004b5a4e7225 */ /* 0x000fc800078e004c */
[----:B------:R-:W-:Y:S01]  /*4b00*/  IMAD R74, R0, R75, R74 ;  /* 0x0000004b004a7224 */ /* 0x000fe200078e024a */
[----:B------:R-:W-:-:S04]  /*4b10*/  MOV R75, R99 ;  /* 0x00000063004b7202 */ /* 0x000fc80000000f00 */
[----:B------:R-:W-:Y:S01]  /*4b20*/  IADD3 R79, R79, R74, RZ ;  /* 0x0000004a4f4f7210 */ /* 0x000fe20007ffe0ff */
[----:B------:R-:W-:Y:S05]  /*4b30*/  BRA `(.L_x_21) ;  /* 0x0000000000547947 */ /* 0x000fea0003800000 */
.L_x_20:
[----:B------:R-:W4:Y:S01]  /*4b40*/  I2F.U32.RP R80, R90 ;  /* 0x0000005a00507306 */ /* 0x000f220000209000 */
[----:B------:R-:W-:-:S07]  /*4b50*/  ISETP.NE.U32.AND P0, PT, R90, RZ, PT ;  /* 0x000000ff5a00720c */ /* 0x000fce0003f05070 */
[----:B----4-:R-:W4:Y:S02]  /*4b60*/  MUFU.RCP R78, R80 ;  /* 0x00000050004e7308 */ /* 0x010f240000001000 */
[----:B----4-:R-:W-:-:S06]  /*4b70*/  IADD3 R78, R78, 0xffffffe, RZ ;  /* 0x0ffffffe4e4e7810 */ /* 0x010fcc0007ffe0ff */
[----:B------:R-:W4:Y:S02]  /*4b80*/  F2I.FTZ.U32.TRUNC.NTZ R79, R78 ;  /* 0x0000004e004f7305 */ /* 0x000f24000021f000 */
[----:B----4-:R-:W-:Y:S01]  /*4b90*/  IADD3 R74, RZ, -R79, RZ ;  /* 0x8000004fff4a7210 */ /* 0x010fe20007ffe0ff */
[----:B------:R-:W-:-:S04]  /*4ba0*/  IMAD.MOV.U32 R78, RZ, RZ, RZ ;  /* 0x000000ffff4e7224 */ /* 0x000fc800078e00ff */
[----:B------:R-:W-:-:S04]  /*4bb0*/  IMAD R74, R74, R90, RZ ;  /* 0x0000005a4a4a7224 */ /* 0x000fc800078e02ff */
[----:B------:R-:W-:-:S06]  /*4bc0*/  IMAD.HI.U32 R75, R79, R74, R78 ;  /* 0x0000004a4f4b7227 */ /* 0x000fcc00078e004e */
[----:B------:R-:W-:-:S05]  /*4bd0*/  IMAD.HI.U32 R75, R75, R76, RZ ;  /* 0x0000004c4b4b7227 */ /* 0x000fca00078e00ff */
[----:B------:R-:W-:-:S05]  /*4be0*/  IADD3 R79, -R75, RZ, RZ ;  /* 0x000000ff4b4f7210 */ /* 0x000fca0007ffe1ff */
[----:B------:R-:W-:-:S05]  /*4bf0*/  IMAD R79, R90, R79, R76 ;  /* 0x0000004f5a4f7224 */ /* 0x000fca00078e024c */
[----:B------:R-:W-:-:S13]  /*4c00*/  ISETP.GE.U32.AND P3, PT, R79, R90, PT ;  /* 0x0000005a4f00720c */ /* 0x000fda0003f66070 */
[----:B------:R-:W-:Y:S01]  /*4c10*/  @P3 IMAD.IADD R79, R79, 0x1, -R90 ;  /* 0x000000014f4f3824 */ /* 0x000fe200078e0a5a */
[----:B------:R-:W-:-:S04]  /*4c20*/  @P3 IADD3 R75, R75, 0x1, RZ ;  /* 0x000000014b4b3810 */ /* 0x000fc80007ffe0ff */
[----:B------:R-:W-:Y:S01]  /*4c30*/  ISETP.GE.U32.AND P1, PT, R79, R90, PT ;  /* 0x0000005a4f00720c */ /* 0x000fe20003f26070 */
[----:B------:R-:W-:-:S12]  /*4c40*/  IMAD.MOV.U32 R79, RZ, RZ, RZ ;  /* 0x000000ffff4f7224 */ /* 0x000fd800078e00ff */
[----:B------:R-:W-:Y:S01]  /*4c50*/  @P1 VIADD R75, R75, 0x1 ;  /* 0x000000014b4b1836 */ /* 0x000fe20000000000 */
[----:B------:R-:W-:-:S04]  /*4c60*/  @!P0 LOP3.LUT R75, RZ, R90, RZ, 0x33, !PT ;  /* 0x0000005aff4b8212 */ /* 0x000fc800078e33ff */
[----:B------:R-:W-:-:S05]  /*4c70*/  IADD3 R81, -R75, RZ, RZ ;  /* 0x000000ff4b517210 */ /* 0x000fca0007ffe1ff */
[----:B------:R-:W-:Y:S02]  /*4c80*/  IMAD R78, R90, R81, R76 ;  /* 0x000000515a4e7224 */ /* 0x000fe400078e024c */
.L_x_21:
[----:B------:R-:W-:Y:S05]  /*4c90*/  BSYNC B0 ;  /* 0x0000000000007941 */ /* 0x000fea0003800000 */
.L_x_19:
[----:B------:R-:W-:Y:S01]  /*4ca0*/  ULDC.64 UR4, c[0x0][0x210] ;  /* 0x0000840000047ab9 */ /* 0x000fe20000000a00 */
[--C-:B------:R-:W-:Y:S02]  /*4cb0*/  SHF.R.U64 R78, R78, 0x3, R79.reuse ;  /* 0x000000034e4e7819 */ /* 0x100fe4000000124f */
[----:B------:R-:W-:Y:S02]  /*4cc0*/  CS2R R88, SRZ ;  /* 0x0000000000587805 */ /* 0x000fe4000001ff00 */
[----:B------:R-:W-:Y:S02]  /*4cd0*/  ISETP.GE.AND P1, PT, R94, UR5, PT ;  /* 0x000000055e007c0c */ /* 0x000fe4000bf26270 */
[----:B------:R-:W-:Y:S02]  /*4ce0*/  SHF.R.U32.HI R79, RZ, 0x3, R79 ;  /* 0x00000003ff4f7819 */ /* 0x000fe4000001164f */
[----:B------:R-:W-:Y:S02]  /*4cf0*/  ISETP.LE.U32.AND P0, PT, R75, R78, PT ;  /* 0x0000004e4b00720c */ /* 0x000fe40003f03070 */
[----:B------:R-:W-:-:S02]  /*4d00*/  ISETP.LT.AND P3, PT, R96, UR4, !P1 ;  /* 0x0000000460007c0c */ /* 0x000fc4000cf61270 */
[----:B------:R-:W-:-:S04]  /*4d10*/  SHF.R.S32.HI R74, RZ, 0x1f, R75 ;  /* 0x0000001fff4a7819 */ /* 0x000fc8000001144b */
[----:B------:R-:W-:-:S13]  /*4d20*/  ISETP.LE.U32.AND.EX P0, PT, R74, R79, P3, P0 ;  /* 0x0000004f4a00720c */ /* 0x000fda0001f03100 */
[----:B------:R-:W-:Y:S02]  /*4d30*/  @P0 IMAD.MOV.U32 R78, RZ, RZ, R92 ;  /* 0x000000ffff4e0224 */ /* 0x000fe400078e005c */
[----:B------:R-:W-:-:S05]  /*4d40*/  @P0 IMAD.MOV.U32 R79, RZ, RZ, R91 ;  /* 0x000000ffff4f0224 */ /* 0x000fca00078e005b */
[----:B------:R1:W4:Y:S01]  /*4d50*/  @P0 LDG.E.LTC128B.64 R88, desc[UR16][R78.64] ;  /* 0x000000104e580981 */ /* 0x000322000c1e1b20 */
[----:B------:R-:W-:Y:S01]  /*4d60*/  IADD3 R103, P0, R76, 0x100, RZ ;  /* 0x000001004c677810 */ /* 0x000fe20007f1e0ff */
[----:B------:R-:W-:Y:S04]  /*4d70*/  BSSY B0, `(.L_x_22) ;  /* 0x000001d000007945 */ /* 0x000fe80003800000 */
[----:B------:R-:W-:-:S05]  /*4d80*/  IMAD.X R101, RZ, RZ, R77, P0 ;  /* 0x000000ffff657224 */ /* 0x000fca00000e064d */
[----:B------:R-:W-:-:S04]  /*4d90*/  LOP3.LUT R76, R101, R0, RZ, 0xfc, !PT ;  /* 0x00000000654c7212 */ /* 0x000fc800078efcff */
[----:B------:R-:W-:-:S13]  /*4da0*/  ISETP.NE.U32.AND P0, PT, R76, RZ, PT ;  /* 0x000000ff4c00720c */ /* 0x000fda0003f05070 */
[----:B-1----:R-:W-:Y:S05]  /*4db0*/  @!P0 BRA `(.L_x_23) ;  /* 0x0000000000148947 */ /* 0x002fea0003800000 */
[----:B------:R-:W-:Y:S01]  /*4dc0*/  IMAD.MOV.U32 R102, RZ, RZ, R90 ;  /* 0x000000ffff667224 */ /* 0x000fe200078e005a */
[----:B------:R-:W-:Y:S02]  /*4dd0*/  MOV R99, R0 ;  /* 0x0000000000637202 */ /* 0x000fe40000000f00 */
[----:B------:R-:W-:Y:S02]  /*4de0*/  MOV R100, 0x4e00 ;  /* 0x00004e0000647802 */ /* 0x000fe40000000f00 */
[----:B--2345:R-:W-:Y:S05]  /*4df0*/  CALL.REL.NOINC `($__internal_1_$__cuda_sm20_rem_u64) ;  /* 0x0000015c00387944 */ /* 0x03cfea0003c00000 */
[----:B------:R-:W-:Y:S05]  /*4e00*/  BRA `(.L_x_24) ;  /* 0x00000000004c7947 */ /* 0x000fea0003800000 */
.L_x_23:
[----:B------:R-:W1:Y:S01]  /*4e10*/  I2F.U32.RP R78, R90 ;  /* 0x0000005a004e7306 */ /* 0x000e620000209000 */
[----:B------:R-:W-:Y:S02]  /*4e20*/  MOV R80, RZ ;  /* 0x000000ff00507202 */ /* 0x000fe40000000f00 */
[----:B------:R-:W-:-:S05]  /*4e30*/  MOV R105, RZ ;  /* 0x000000ff00697202 */ /* 0x000fca0000000f00 */
[----:B-1----:R-:W1:Y:S02]  /*4e40*/  MUFU.RCP R77, R78 ;  /* 0x0000004e004d7308 */ /* 0x002e640000001000 */
[----:B-1----:R-:W-:-:S06]  /*4e50*/  VIADD R77, R77, 0xffffffe ;  /* 0x0ffffffe4d4d7836 */ /* 0x002fcc0000000000 */
[----:B------:R-:W1:Y:S02]  /*4e60*/  F2I.FTZ.U32.TRUNC.NTZ R81, R77 ;  /* 0x0000004d00517305 */ /* 0x000e64000021f000 */
[----:B-1----:R-:W-:-:S04]  /*4e70*/  IMAD.MOV R76, RZ, RZ, -R81 ;  /* 0x000000ffff4c7224 */ /* 0x002fc800078e0a51 */
[----:B------:R-:W-:-:S04]  /*4e80*/  IMAD R76, R76, R90, RZ ;  /* 0x0000005a4c4c7224 */ /* 0x000fc800078e02ff */
[----:B------:R-:W-:-:S06]  /*4e90*/  IMAD.HI.U32 R76, R81, R76, R80 ;  /* 0x0000004c514c7227 */ /* 0x000fcc00078e0050 */
[----:B------:R-:W-:-:S04]  /*4ea0*/  IMAD.HI.U32 R76, R76, R103, RZ ;  /* 0x000000674c4c7227 */ /* 0x000fc800078e00ff */
[----:B------:R-:W-:-:S04]  /*4eb0*/  IMAD.MOV R76, RZ, RZ, -R76 ;  /* 0x000000ffff4c7224 */ /* 0x000fc800078e0a4c */
[----:B------:R-:W-:-:S05]  /*4ec0*/  IMAD R103, R90, R76, R103 ;  /* 0x0000004c5a677224 */ /* 0x000fca00078e0267 */
[----:B------:R-:W-:-:S13]  /*4ed0*/  ISETP.GE.U32.AND P0, PT, R103, R90, PT ;  /* 0x0000005a6700720c */ /* 0x000fda0003f06070 */
[-C--:B------:R-:W-:Y:S02]  /*4ee0*/  @P0 IADD3 R103, R103, -R90.reuse, RZ ;  /* 0x8000005a67670210 */ /* 0x080fe40007ffe0ff */
[----:B------:R-:W-:Y:S02]  /*4ef0*/  ISETP.NE.U32.AND P0, PT, R90, RZ, PT ;  /* 0x000000ff5a00720c */ /* 0x000fe40003f05070 */
[----:B------:R-:W-:-:S13]  /*4f00*/  ISETP.GE.U32.AND P3, PT, R103, R90, PT ;  /* 0x0000005a6700720c */ /* 0x000fda0003f66070 */
[----:B------:R-:W-:Y:S01]  /*4f10*/  @P3 IMAD.IADD R103, R103, 0x1, -R90 ;  /* 0x0000000167673824 */ /* 0x000fe200078e0a5a */
[----:B------:R-:W-:-:S04]  /*4f20*/  @!P0 LOP3.LUT R103, RZ, R90, RZ, 0x33, !PT ;  /* 0x0000005aff678212 */ /* 0x000fc800078e33ff */
[----:B------:R-:W-:Y:S02]  /*4f30*/  MOV R104, R103 ;  /* 0x0000006700687202 */ /* 0x000fe40000000f00 */
.L_x_24:
[----:B------:R-:W-:Y:S05]  /*4f40*/  BSYNC B0 ;  /* 0x0000000000007941 */ /* 0x000fea0003800000 */
.L_x_22:
[----:B------:R-:W-:Y:S01]  /*4f50*/  VIADD R77, R94, 0x20 ;  /* 0x000000205e4d7836 */ /* 0x000fe20000000000 */
[----:B------:R-:W-:Y:S01]  /*4f60*/  ULDC.64 UR4, c[0x0][0x210] ;  /* 0x0000840000047ab9 */ /* 0x000fe20000000a00 */
[--C-:B------:R-:W-:Y:S02]  /*4f70*/  SHF.R.U64 R76, R104, 0x3, R105.reuse ;  /* 0x00000003684c7819 */ /* 0x100fe40000001269 */
[----:B------:R-:W-:Y:S02]  /*4f80*/  CS2R R86, SRZ ;  /* 0x0000000000567805 */ /* 0x000fe4000001ff00 */
[----:B------:R-:W-:Y:S02]  /*4f90*/  ISETP.GE.AND P0, PT, R77, UR5, PT ;  /* 0x000000054d007c0c */ /* 0x000fe4000bf06270 */
[----:B------:R-:W-:Y:S02]  /*4fa0*/  SHF.R.U32.HI R77, RZ, 0x3, R105 ;  /* 0x00000003ff4d7819 */ /* 0x000fe40000011669 */
[----:B------:R-:W-:-:S02]  /*4fb0*/  ISETP.LE.U32.AND P3, PT, R75, R76, PT ;  /* 0x0000004c4b00720c */ /* 0x000fc40003f63070 */
[----:B------:R-:W-:-:S04]  /*4fc0*/  ISETP.LT.AND P4, PT, R96, UR4, !P0 ;  /* 0x0000000460007c0c */ /* 0x000fc8000c781270 */
[----:B------:R-:W-:-:S13]  /*4fd0*/  ISETP.LE.U32.AND.EX P3, PT, R74, R77, P4, P3 ;  /* 0x0000004d4a00720c */ /* 0x000fda0002763130 */
[----:B------:R-:W-:Y:S02]  /*4fe0*/  @P3 IMAD.MOV.U32 R78, RZ, RZ, R92 ;  /* 0x000000ffff4e3224 */ /* 0x000fe400078e005c */
[----:B------:R-:W-:-:S05]  /*4ff0*/  @P3 IMAD.MOV.U32 R79, RZ, RZ, R91 ;  /* 0x000000ffff4f3224 */ /* 0x000fca00078e005b */
[----:B------:R1:W4:Y:S01]  /*5000*/  @P3 LDG.E.LTC128B.64 R86, desc[UR16][R78.64+0x100] ;  /* 0x000100104e563981 */ /* 0x000322000c1e1b20 */
[----:B--2---:R-:W-:Y:S01]  /*5010*/  IADD3 R74, P3, R70, R92, RZ ;  /* 0x0000005c464a7210 */ /* 0x004fe20007f7e0ff */
[----:B------:R-:W-:Y:S04]  /*5020*/  BSSY B0, `(.L_x_25) ;  /* 0x000002b000007945 */ /* 0x000fe80003800000 */
[----:B------:R-:W-:Y:S01]  /*5030*/  IMAD.X R75, R71, 0x1, R91, P3 ;  /* 0x00000001474b7824 */ /* 0x000fe200018e065b */
[----:B------:R-:W-:-:S05]  /*5040*/  IADD3 R80, P3, -R2, R74, RZ ;  /* 0x0000004a02507210 */ /* 0x000fca0007f7e1ff */
[----:B------:R-:W-:-:S05]  /*5050*/  IMAD.X R81, R75, 0x1, ~R3, P3 ;  /* 0x000000014b517824 */ /* 0x000fca00018e0e03 */
[----:B------:R-:W-:-:S04]  /*5060*/  LOP3.LUT R76, R81, R0, RZ, 0xfc, !PT ;  /* 0x00000000514c7212 */ /* 0x000fc800078efcff */
[----:B------:R-:W-:-:S13]  /*5070*/  ISETP.NE.U32.AND P3, PT, R76, RZ, PT ;  /* 0x000000ff4c00720c */ /* 0x000fda0003f65070 */
[----:B-1----:R-:W-:Y:S05]  /*5080*/  @!P3 BRA `(.L_x_26) ;  /* 0x00000000003cb947 */ /* 0x002fea0003800000 */
[----:B------:R-:W-:Y:S01]  /*5090*/  IMAD.MOV.U32 R98, RZ, RZ, R80 ;  /* 0x000000ffff627224 */ /* 0x000fe200078e0050 */
[----:B------:R-:W-:Y:S01]  /*50a0*/  MOV R103, R90 ;  /* 0x0000005a00677202 */ /* 0x000fe20000000f00 */
[----:B------:R-:W-:Y:S01]  /*50b0*/  IMAD.MOV.U32 R97, RZ, RZ, R81 ;  /* 0x000000ffff617224 */ /* 0x000fe200078e0051 */
[----:B------:R-:W-:Y:S02]  /*50c0*/  MOV R106, R0 ;  /* 0x00000000006a7202 */ /* 0x000fe40000000f00 */
[----:B------:R-:W-:Y:S02]  /*50d0*/  MOV R104, 0x50f0 ;  /* 0x000050f000687802 */ /* 0x000fe40000000f00 */
[----:B---345:R-:W-:Y:S05]  /*50e0*/  CALL.REL.NOINC `($__internal_0_$__cuda_sm20_div_u64) ;  /* 0x0000015400687944 */ /* 0x038fea0003c00000 */
[-C--:B------:R-:W-:Y:S02]  /*50f0*/  IADD3 R77, P3, RZ, -R99.reuse, RZ ;  /* 0x80000063ff4d7210 */ /* 0x080fe40007f7e0ff */
[----:B------:R-:W-:Y:S02]  /*5100*/  MOV R78, R99 ;  /* 0x00000063004e7202 */ /* 0x000fe40000000f00 */
[----:B------:R-:W-:Y:S01]  /*5110*/  IADD3.X R79, RZ, ~R98, RZ, P3, !PT ;  /* 0x80000062ff4f7210 */ /* 0x000fe20001ffe4ff */
[----:B------:R-:W-:-:S04]  /*5120*/  IMAD.WIDE.U32 R82, R90, R77, R80 ;  /* 0x0000004d5a527225 */ /* 0x000fc800078e0050 */
[----:B------:R-:W-:-:S04]  /*5130*/  IMAD R76, R79, R90, RZ ;  /* 0x0000005a4f4c7224 */ /* 0x000fc800078e02ff */
[----:B------:R-:W-:Y:S01]  /*5140*/  IMAD R76, R0, R77, R76 ;  /* 0x0000004d004c7224 */ /* 0x000fe200078e024c */
[----:B------:R-:W-:-:S04]  /*5150*/  MOV R77, R82 ;  /* 0x00000052004d7202 */ /* 0x000fc80000000f00 */
[----:B------:R-:W-:Y:S01]  /*5160*/  IADD3 R76, R76, R83, RZ ;  /* 0x000000534c4c7210 */ /* 0x000fe20007ffe0ff */
[----:B------:R-:W-:Y:S05]  /*5170*/  BRA `(.L_x_27) ;  /* 0x0000000000547947 */ /* 0x000fea0003800000 */
.L_x_26:
[----:B------:R-:W1:Y:S01]  /*5180*/  I2F.U32.RP R82, R90 ;  /* 0x0000005a00527306 */ /* 0x000e620000209000 */
[----:B------:R-:W-:Y:S01]  /*5190*/  IMAD.MOV.U32 R78, RZ, RZ, RZ ;  /* 0x000000ffff4e7224 */ /* 0x000fe200078e00ff */
[----:B------:R-:W-:-:S06]  /*51a0*/  ISETP.NE.U32.AND P3, PT, R90, RZ, PT ;  /* 0x000000ff5a00720c */ /* 0x000fcc0003f65070 */
[----:B-1----:R-:W1:Y:S02]  /*51b0*/  MUFU.RCP R79, R82 ;  /* 0x00000052004f7308 */ /* 0x002e640000001000 */
[----:B-1----:R-:W-:-:S06]  /*51c0*/  IADD3 R79, R79, 0xffffffe, RZ ;  /* 0x0ffffffe4f4f7810 */ /* 0x002fcc0007ffe0ff */
[----:B------:R-:W1:Y:S02]  /*51d0*/  F2I.FTZ.U32.TRUNC.NTZ R79, R79 ;  /* 0x0000004f004f7305 */ /* 0x000e64000021f000 */
[----:B-1----:R-:W-:-:S05]  /*51e0*/  IADD3 R76, RZ, -R79, RZ ;  /* 0x8000004fff4c7210 */ /* 0x002fca0007ffe0ff */
[----:B------:R-:W-:-:S04]  /*51f0*/  IMAD R76, R76, R90, RZ ;  /* 0x0000005a4c4c7224 */ /* 0x000fc800078e02ff */
[----:B------:R-:W-:-:S04]  /*5200*/  IMAD.HI.U32 R77, R79, R76, R78 ;  /* 0x0000004c4f4d7227 */ /* 0x000fc800078e004e */
[----:B------:R-:W-:Y:S02]  /*5210*/  IMAD.MOV.U32 R76, RZ, RZ, RZ ;  /* 0x000000ffff4c7224 */ /* 0x000fe400078e00ff */
[----:B------:R-:W-:-:S05]  /*5220*/  IMAD.HI.U32 R78, R77, R80, RZ ;  /* 0x000000504d4e7227 */ /* 0x000fca00078e00ff */
[----:B------:R-:W-:-:S05]  /*5230*/  IADD3 R77, -R78, RZ, RZ ;  /* 0x000000ff4e4d7210 */ /* 0x000fca0007ffe1ff */
[----:B------:R-:W-:-:S05]  /*5240*/  IMAD R77, R90, R77, R80 ;  /* 0x0000004d5a4d7224 */ /* 0x000fca00078e0250 */
[----:B------:R-:W-:-:S13]  /*5250*/  ISETP.GE.U32.AND P5, PT, R77, R90, PT ;  /* 0x0000005a4d00720c */ /* 0x000fda0003fa6070 */
[----:B------:R-:W-:Y:S01]  /*5260*/  @P5 IMAD.IADD R77, R77, 0x1, -R90 ;  /* 0x000000014d4d5824 */ /* 0x000fe200078e0a5a */
[----:B------:R-:W-:-:S04]  /*5270*/  @P5 IADD3 R78, R78, 0x1, RZ ;  /* 0x000000014e4e5810 */ /* 0x000fc80007ffe0ff */
[----:B------:R-:W-:-:S13]  /*5280*/  ISETP.GE.U32.AND P4, PT, R77, R90, PT ;  /* 0x0000005a4d00720c */ /* 0x000fda0003f86070 */
[----:B------:R-:W-:Y:S01]  /*5290*/  @P4 VIADD R78, R78, 0x1 ;  /* 0x000000014e4e4836 */ /* 0x000fe20000000000 */
[----:B------:R-:W-:-:S04]  /*52a0*/  @!P3 LOP3.LUT R78, RZ, R90, RZ, 0x33, !PT ;  /* 0x0000005aff4eb212 */ /* 0x000fc800078e33ff */
[----:B------:R-:W-:-:S05]  /*52b0*/  IADD3 R77, -R78, RZ, RZ ;  /* 0x000000ff4e4d7210 */ /* 0x000fca0007ffe1ff */
[----:B------:R-:W-:Y:S02]  /*52c0*/  IMAD R77, R90, R77, R80 ;  /* 0x0000004d5a4d7224 */ /* 0x000fe400078e0250 */
.L_x_27:
[----:B------:R-:W-:Y:S05]  /*52d0*/  BSYNC B0 ;  /* 0x0000000000007941 */ /* 0x000fea0003800000 */
.L_x_25:
[--C-:B------:R-:W-:Y:S01]  /*52e0*/  SHF.R.U64 R79, R77, 0x3, R76.reuse ;  /* 0x000000034d4f7819 */ /* 0x100fe2000000124c */
[----:B------:R-:W-:Y:S01]  /*52f0*/  VIADD R77, R96, 0x1 ;  /* 0x00000001604d7836 */ /* 0x000fe20000000000 */
[----:B------:R-:W-:Y:S01]  /*5300*/  ULDC UR4, c[0x0][0x210] ;  /* 0x0000840000047ab9 */ /* 0x000fe20000000800 */
[----:B------:R-:W-:Y:S02]  /*5310*/  CS2R R84, SRZ ;  /* 0x0000000000547805 */ /* 0x000fe4000001ff00 */
[----:B------:R-:W-:Y:S02]  /*5320*/  ISETP.LE.U32.AND P3, PT, R78, R79, PT ;  /* 0x0000004f4e00720c */ /* 0x000fe40003f63070 */
[----:B------:R-:W-:Y:S02]  /*5330*/  SHF.R.U32.HI R79, RZ, 0x3, R76 ;  /* 0x00000003ff4f7819 */ /* 0x000fe4000001164c */
[----:B------:R-:W-:Y:S02]  /*5340*/  SHF.R.S32.HI R76, RZ, 0x1f, R78 ;  /* 0x0000001fff4c7819 */ /* 0x000fe4000001144e */
[----:B------:R-:W-:-:S04]  /*5350*/  ISETP.LT.AND P4, PT, R77, UR4, !P1 ;  /* 0x000000044d007c0c */ /* 0x000fc8000cf81270 */
[----:B------:R-:W-:-:S13]  /*5360*/  ISETP.LE.U32.AND.EX P3, PT, R76, R79, P4, P3 ;  /* 0x0000004f4c00720c */ /* 0x000fda0002763130 */
        /* <DEDUP_REMOVED lines=10> */
[----:B---345:R-:W-:Y:S05]  /*5410*/  CALL.REL.NOINC `($__internal_1_$__cuda_sm20_rem_u64) ;  /* 0x0000015400b07944 */ /* 0x038fea0003c00000 */
[----:B------:R-:W-:Y:S05]  /*5420*/  BRA `(.L_x_30) ;  /* 0x00000000004c7947 */ /* 0x000fea0003800000 */
.L_x_29:
        /* <DEDUP_REMOVED lines=19> */
.L_x_30:
[----:B------:R-:W-:Y:S05]  /*5560*/  BSYNC B0 ;  /* 0x0000000000007941 */ /* 0x000fea0003800000 */
.L_x_28:
[--C-:B------:R-:W-:Y:S01]  /*5570*/  SHF.R.U64 R81, R104, 0x3, R105.reuse ;  /* 0x0000000368517819 */ /* 0x100fe20000001269 */
[----:B------:R-:W-:Y:S01]  /*5580*/  ULDC UR4, c[0x0][0x210] ;  /* 0x0000840000047ab9 */ /* 0x000fe20000000800 */
[----:B------:R-:W-:Y:S02]  /*5590*/  SHF.R.U32.HI R79, RZ, 0x3, R105 ;  /* 0x00000003ff4f7819 */ /* 0x000fe40000011669 */
[----:B------:R-:W-:Y:S02]  /*55a0*/  CS2R R82, SRZ ;  /* 0x0000000000527805 */ /* 0x000fe4000001ff00 */
[----:B------:R-:W-:Y:S02]  /*55b0*/  ISETP.LE.U32.AND P3, PT, R78, R81, PT ;  /* 0x000000514e00720c */ /* 0x000fe40003f63070 */
[----:B------:R-:W-:-:S04]  /*55c0*/  ISETP.LT.AND P4, PT, R77, UR4, !P0 ;  /* 0x000000044d007c0c */ /* 0x000fc8000c781270 */
[----:B------:R-:W-:-:S13]  /*55d0*/  ISETP.LE.U32.AND.EX P3, PT, R76, R79, P4, P3 ;  /* 0x0000004f4c00720c */ /* 0x000fda0002763130 */
[----:B------:R-:W-:Y:S02]  /*55e0*/  @P3 IMAD.MOV.U32 R76, RZ, RZ, R74 ;  /* 0x000000ffff4c3224 */ /* 0x000fe400078e004a */
[----:B------:R-:W-:-:S05]  /*55f0*/  @P3 IMAD.MOV.U32 R77, RZ, RZ, R75 ;  /* 0x000000ffff4d3224 */ /* 0x000fca00078e004b */
[----:B------:R1:W4:Y:S01]  /*5600*/  @P3 LDG.E.LTC128B.64 R82, desc[UR16][R76.64+0x100] ;  /* 0x000100104c523981 */ /* 0x000322000c1e1b20 */
[C---:B------:R-:W-:Y:S01]  /*5610*/  LEA R78, P3, R70.reuse, R92, 0x1 ;  /* 0x0000005c464e7211 */ /* 0x040fe200078608ff */
[----:B------:R-:W-:Y:S03]  /*5620*/  BSSY B0, `(.L_x_31) ;  /* 0x000002b000007945 */ /* 0x000fe60003800000 */
[----:B------:R-:W-:Y:S02]  /*5630*/  LEA.HI.X R79, R70, R91, R71, 0x1, P3 ;  /* 0x0000005b464f7211 */ /* 0x000fe400018f0c47 */
        /* <DEDUP_REMOVED lines=20> */
.L_x_32:
        /* <DEDUP_REMOVED lines=21> */
.L_x_33:
[----:B------:R-:W-:Y:S05]  /*58d0*/  BSYNC B0 ;  /* 0x0000000000007941 */ /* 0x000fea0003800000 */
.L_x_31:
        /* <DEDUP_REMOVED lines=21> */
.L_x_35:
        /* <DEDUP_REMOVED lines=19> */
.L_x_36:
[----:B------:R-:W-:Y:S05]  /*5b60*/  BSYNC B0 ;  /* 0x0000000000007941 */ /* 0x000fea0003800000 */
.L_x_34:
[--C-:B------:R-:W-:Y:S01]  /*5b70*/  SHF.R.U64 R79, R104, 0x3, R105.reuse ;  /* 0x00000003684f7819 */ /* 0x100fe20000001269 */
[----:B------:R-:W-:Y:S01]  /*5b80*/  ULDC UR4, c[0x0][0x210] ;  /* 0x0000840000047ab9 */ /* 0x000fe20000000800 */
[----:B------:R-:W-:Y:S02]  /*5b90*/  SHF.R.U32.HI R77, RZ, 0x3, R105 ;  /* 0x00000003ff4d7819 */ /* 0x000fe40000011669 */
[----:B------:R-:W-:Y:S02]  /*5ba0*/  ISETP.LE.U32.AND P5, PT, R76, R79, PT ;  /* 0x0000004f4c00720c */ /* 0x000fe40003fa3070 */
[----:B------:R-:W-:Y:S02]  /*5bb0*/  CS2R R78, SRZ ;  /* 0x00000000004e7805 */ /* 0x000fe4000001ff00 */
[----:B------:R-:W-:-:S04]  /*5bc0*/  ISETP.LT.AND P3, PT, R75, UR4, !P0 ;  /* 0x000000044b007c0c */ /* 0x000fc8000c761270 */
[----:B------:R-:W-:Y:S02]  /*5bd0*/  ISETP.LE.U32.AND.EX P5, PT, R74, R77, P3, P5 ;  /* 0x0000004d4a00720c */ /* 0x000fe40001fa3150 */
[----:B------:R-:W-:-:S04]  /*5be0*/  IADD3 R122, P4, P3, R70, R92, R70 ;  /* 0x0000005c467a7210 */ /* 0x000fc80007b9e046 */
[----:B------:R-:W-:-:S07]  /*5bf0*/  IADD3.X R123, R71, R91, R71, P4, P3 ;  /* 0x0000005b477b7210 */ /* 0x000fce00027e6447 */
[----:B------:R1:W4:Y:S01]  /*5c00*/  @P5 LDG.E.LTC128B.64 R78, desc[UR16][R122.64+0x100] ;  /* 0x000100107a4e5981 */ /* 0x000322000c1e1b20 */
[----:B------:R-:W-:Y:S01]  /*5c10*/  IMAD.MOV.U32 R74, RZ, RZ, R92 ;  /* 0x000000ffff4a7224 */ /* 0x000fe200078e005c */
[----:B------:R-:W-:Y:S01]  /*5c20*/  BSSY B0, `(.L_x_37) ;  /* 0x000002e000007945 */ /* 0x000fe20003800000 */
[----:B------:R-:W-:Y:S02]  /*5c30*/  IMAD.MOV.U32 R75, RZ, RZ, R91 ;  /* 0x000000ffff4b7224 */ /* 0x000fe400078e005b */
[----:B------:R-:W-:Y:S02]  /*5c40*/  IMAD R133, R71, 0x3, RZ ;  /* 0x0000000347857824 */ /* 0x000fe400078e02ff */
[----:B------:R-:W-:-:S04]  /*5c50*/  IMAD.WIDE.U32 R130, R70, 0x3, R74 ;  /* 0x0000000346827825 */ /* 0x000fc800078e004a */
[----:B------:R-:W-:Y:S01]  /*5c60*/  IMAD.IADD R133, R131, 0x1, R133 ;  /* 0x0000000183857824 */ /* 0x000fe200078e0285 */
        /* <DEDUP_REMOVED lines=13> */
[----:B------:R-:W-:-:S05]  /*5d40*/  IADD3.X R77, RZ, ~R98, RZ, P3, !PT ;  /* 0x80000062ff4d7210 */ /* 0x000fca0001ffe4ff */
[----:B------:R-:W-:Y:S02]  /*5d50*/  IMAD R74, R77, R90, RZ ;  /* 0x0000005a4d4a7224 */ /* 0x000fe400078e02ff */
[----:B------:R-:W-:-:S04]  /*5d60*/  IMAD.WIDE.U32 R76, R90, R75, R134 ;  /* 0x0000004b5a4c7225 */ /* 0x000fc800078e0086 */
[----:B------:R-:W-:Y:S01]  /*5d70*/  IMAD R74, R0, R75, R74 ;  /* 0x0000004b004a7224 */ /* 0x000fe200078e024a */
[----:B------:R-:W-:-:S04]  /*5d80*/  MOV R75, R76 ;  /* 0x0000004c004b7202 */ /* 0x000fc80000000f00 */
[----:B------:R-:W-:Y:S01]  /*5d90*/  IADD3 R74, R74, R77, RZ ;  /* 0x0000004d4a4a7210 */ /* 0x000fe20007ffe0ff */
[----:B------:R-:W-:Y:S05]  /*5da0*/  BRA `(.L_x_39) ;  /* 0x0000000000547947 */ /* 0x000fea0003800000 */
.L_x_38:
        /* <DEDUP_REMOVED lines=21> */
.L_x_39:
[----:B------:R-:W-:Y:S05]  /*5f00*/  BSYNC B0 ;  /* 0x0000000000007941 */ /* 0x000fea0003800000 */
.L_x_37:
[--C-:B------:R-:W-:Y:S01]  /*5f10*/  SHF.R.U64 R77, R75, 0x3, R74.reuse ;  /* 0x000000034b4d7819 */ /* 0x100fe2000000124a */
[----:B------:R-:W-:Y:S01]  /*5f20*/  VIADD R75, R96, 0x3 ;  /* 0x00000003604b7836 */ /* 0x000fe20000000000 */
[----:B------:R-:W-:Y:S02]  /*5f30*/  ULDC UR4, c[0x0][0x210] ;  /* 0x0000840000047ab9 */ /* 0x000fe40000000800 */
[----:B------:R-:W-:Y:S02]  /*5f40*/  ISETP.LE.U32.AND P3, PT, R108, R77, PT ;  /* 0x0000004d6c00720c */ /* 0x000fe40003f63070 */
[----:B------:R-:W-:Y:S02]  /*5f50*/  SHF.R.U32.HI R77, RZ, 0x3, R74 ;  /* 0x00000003ff4d7819 */ /* 0x000fe4000001164a */
[----:B------:R-:W-:Y:S02]  /*5f60*/  SHF.R.S32.HI R74, RZ, 0x1f, R108 ;  /* 0x0000001fff4a7819 */ /* 0x000fe4000001146c */
[----:B------:R-:W-:-:S04]  /*5f70*/  ISETP.LT.AND P1, PT, R75, UR4, !P1 ;  /* 0x000000044b007c0c */ /* 0x000fc8000cf21270 */
[----:B------:R-:W-:Y:S02]  /*5f80*/  ISETP.LE.U32.AND.EX P1, PT, R74, R77, P1, P3 ;  /* 0x0000004d4a00720c */ /* 0x000fe40000f23130 */
[----:B------:R-:W-:-:S11]  /*5f90*/  CS2R R76, SRZ ;  /* 0x00000000004c7805 */ /* 0x000fd6000001ff00 */
        /* <DEDUP_REMOVED lines=13> */
.L_x_41:
        /* <DEDUP_REMOVED lines=19> */
.L_x_42:
[----:B------:R-:W-:Y:S05]  /*61a0*/  BSYNC B0 ;  /* 0x0000000000007941 */ /* 0x000fea0003800000 */
.L_x_40:
[--C-:B------:R-:W-:Y:S01]  /*61b0*/  SHF.R.U64 R99, R104, 0x3, R105.reuse ;  /* 0x0000000368637819 */ /* 0x100fe20000001269 */
[----:B------:R-:W-:Y:S01]  /*61c0*/  ULDC UR6, c[0x0][0x210] ;  /* 0x0000840000067ab9 */ /* 0x000fe20000000800 */
[----:B------:R-:W-:Y:S02]  /*61d0*/  SHF.R.U32.HI R97, RZ, 0x3, R105 ;  /* 0x00000003ff617819 */ /* 0x000fe40000011669 */
[----:B------:R-:W-:Y:S02]  /*61e0*/  ISETP.LE.U32.AND P1, PT, R108, R99, PT ;  /* 0x000000636c00720c */ /* 0x000fe40003f23070 */
[----:B------:R-:W-:Y:S02]  /*61f0*/  ISETP.LT.AND P5, PT, R75, UR6, !P0 ;  /* 0x000000064b007c0c */ /* 0x000fe4000c7a1270 */
[----:B------:R-:W-:Y:S02]  /*6200*/  IADD3 R98, P0, R122, R70, RZ ;  /* 0x000000467a627210 */ /* 0x000fe40007f1e0ff */
[----:B------:R-:W-:-:S02]  /*6210*/  ISETP.LE.U32.AND.EX P1, PT, R74, R97, P5, P1 ;  /* 0x000000614a00720c */ /* 0x000fc40002f23110 */
[----:B------:R-:W-:Y:S01]  /*6220*/  CS2R R74, SRZ ;  /* 0x00000000004a7805 */ /* 0x000fe2000001ff00 */
[----:B------:R-:W-:-:S10]  /*6230*/  IMAD.X R99, R123, 0x1, R71, P0 ;  /* 0x000000017b637824 */ /* 0x000fd400000e0647 */
[----:B------:R-:W-:Y:S05]  /*6240*/  @!P1 BRA `(.L_x_43) ;  /* 0x0000000000cc9947 */ /* 0x000fea0003800000 */
[----:B------:R2:W4:Y:S01]  /*6250*/  LDG.E.LTC128B.64 R74, desc[UR16][R98.64+0x100] ;  /* 0x00010010624a7981 */ /* 0x000522000c1e1b20 */
[----:B------:R-:W-:Y:S05]  /*6260*/  BRA `(.L_x_43) ;  /* 0x0000000000c47947 */ /* 0x000fea0003800000 */
.L_x_18:
[----:B------:R-:W-:Y:S01]  /*6270*/  ULDC.64 UR6, c[0x0][0x210] ;  /* 0x0000840000067ab9 */ /* 0x000fe20000000a00 */
[C---:B------:R-:W-:Y:S01]  /*6280*/  VIADD R75, R94.reuse, 0x20 ;  /* 0x000000205e4b7836 */ /* 0x040fe20000000000 */
[----:B------:R-:W-:Y:S01]  /*6290*/  ISETP.GE.AND P0, PT, R94, UR7, PT ;  /* 0x000000075e007c0c */ /* 0x000fe2000bf06270 */
[----:B------:R-:W-:Y:S01]  /*62a0*/  VIADD R74, R96, 0x1 ;  /* 0x00000001604a7836 */ /* 0x000fe20000000000 */
[----:B--2---:R-:W-:Y:S02]  /*62b0*/  IADD3 R76, P5, R70, R92, RZ ;  /* 0x0000005c464c7210 */ /* 0x004fe40007fbe0ff */
[----:B------:R-:W-:Y:S02]  /*62c0*/  CS2R R84, SRZ ;  /* 0x0000000000547805 */ /* 0x000fe4000001ff00 */
[----:B------:R-:W-:Y:S02]  /*62d0*/  ISETP.GE.AND P4, PT, R75, UR7, PT ;  /* 0x000000074b007c0c */ /* 0x000fe4000bf86270 */
[C---:B------:R-:W-:Y:S01]  /*62e0*/  ISETP.LT.AND P3, PT, R74.reuse, UR6, !P0 ;  /* 0x000000064a007c0c */ /* 0x040fe2000c761270 */
[----:B------:R-:W-:Y:S01]  /*62f0*/  IMAD.X R77, R71, 0x1, R91, P5 ;  /* 0x00000001474d7824 */ /* 0x000fe200028e065b */
[----:B------:R-:W-:Y:S01]  /*6300*/  ISETP.LT.AND P1, PT, R74, UR6, !P4 ;  /* 0x000000064a007c0c */ /* 0x000fe2000e721270 */
[----:B------:R-:W-:Y:S01]  /*6310*/  VIADD R74, R96, 0x2 ;  /* 0x00000002604a7836 */ /* 0x000fe20000000000 */
[----:B------:R-:W-:-:S04]  /*6320*/  CS2R R82, SRZ ;  /* 0x0000000000527805 */ /* 0x000fc8000001ff00 */
[----:B------:R-:W-:-:S05]  /*6330*/  ISETP.LT.AND P5, PT, R74, UR6, !P0 ;  /* 0x000000064a007c0c */ /* 0x000fca000c7a1270 */
[----:B------:R2:W4:Y:S01]  /*6340*/  @P3 LDG.E.LTC128B.64 R84, desc[UR16][R76.64] ;  /* 0x000000104c543981 */ /* 0x000522000c1e1b20 */
[C---:B------:R-:W-:Y:S01]  /*6350*/  IADD3 R98, P3, R70.reuse, R76, RZ ;  /* 0x0000004c46627210 */ /* 0x040fe20007f7e0ff */
[----:B------:R-:W-:Y:S01]  /*6360*/  @P1 IMAD.MOV.U32 R86, RZ, RZ, R76 ;  /* 0x000000ffff561224 */ /* 0x000fe200078e004c */
[----:B------:R-:W-:Y:S01]  /*6370*/  CS2R R80, SRZ ;  /* 0x0000000000507805 */ /* 0x000fe2000001ff00 */
[--C-:B------:R-:W-:Y:S02]  /*6380*/  @P1 IMAD.MOV.U32 R87, RZ, RZ, R77.reuse ;  /* 0x000000ffff571224 */ /* 0x100fe400078e004d */
[----:B------:R-:W-:Y:S01]  /*6390*/  IMAD.X R99, R71, 0x1, R77, P3 ;  /* 0x0000000147637824 */ /* 0x000fe200018e064d */
[----:B------:R-:W-:Y:S02]  /*63a0*/  IADD3 R75, P3, R70, 0x100, RZ ;  /* 0x00000100464b7810 */ /* 0x000fe40007f7e0ff */
[----:B------:R1:W4:Y:S01]  /*63b0*/  @P1 LDG.E.LTC128B.64 R82, desc[UR16][R86.64+0x100] ;  /* 0x0001001056521981 */ /* 0x000322000c1e1b20 */
[----:B------:R-:W-:-:S03]  /*63c0*/  ISETP.LT.AND P1, PT, R74, UR6, !P4 ;  /* 0x000000064a007c0c */ /* 0x000fc6000e721270 */
[----:B------:R3:W4:Y:S01]  /*63d0*/  @P5 LDG.E.LTC128B.64 R80, desc[UR16][R98.64] ;  /* 0x0000001062505981 */ /* 0x000722000c1e1b20 */
[----:B------:R-:W-:Y:S01]  /*63e0*/  IADD3 R104, P5, R75, R76, RZ ;  /* 0x0000004c4b687210 */ /* 0x000fe20007fbe0ff */
[----:B------:R-:W-:Y:S01]  /*63f0*/  IMAD.X R74, RZ, RZ, R71, P3 ;  /* 0x000000ffff4a7224 */ /* 0x000fe200018e0647 */
[----:B------:R-:W-:Y:S02]  /*6400*/  CS2R R78, SRZ ;  /* 0x00000000004e7805 */ /* 0x000fe4000001ff00 */
[----:B------:R-:W-:Y:S02]  /*6410*/  ISETP.LT.AND P3, PT, R96, UR6, !P0 ;  /* 0x0000000660007c0c */ /* 0x000fe4000c761270 */
[----:B------:R-:W-:Y:S01]  /*6420*/  CS2R R88, SRZ ;  /* 0x0000000000587805 */ /* 0x000fe2000001ff00 */
[----:B------:R-:W-:-:S05]  /*6430*/  IMAD.X R105, R74, 0x1, R77, P5 ;  /* 0x000000014a697824 */ /* 0x000fca00028e064d */
[----:B------:R3:W4:Y:S01]  /*6440*/  @P1 LDG.E.LTC128B.64 R78, desc[UR16][R104.64] ;  /* 0x00000010684e1981 */ /* 0x000722000c1e1b20 */
[----:B--2---:R-:W-:Y:S01]  /*6450*/  VIADD R76, R96, 0x3 ;  /* 0x00000003604c7836 */ /* 0x004fe20000000000 */
[----:B------:R-:W-:-:S04]  /*6460*/  IADD3 R100, P1, R75, R98, RZ ;  /* 0x000000624b647210 */ /* 0x000fc80007f3e0ff */
[----:B------:R-:W-:Y:S02]  /*6470*/  ISETP.LT.AND P5, PT, R76, UR6, !P4 ;  /* 0x000000064c007c0c */ /* 0x000fe4000e7a1270 */
[----:B------:R-:W-:Y:S01]  /*6480*/  ISETP.LT.AND P4, PT, R96, UR6, !P4 ;  /* 0x0000000660007c0c */ /* 0x000fe2000e781270 */
[----:B------:R-:W-:Y:S01]  /*6490*/  IMAD.X R101, R74, 0x1, R99, P1 ;  /* 0x000000014a657824 */ /* 0x000fe200008e0663 */
[----:B------:R-:W-:Y:S02]  /*64a0*/  ISETP.LT.AND P0, PT, R76, UR6, !P0 ;  /* 0x000000064c007c0c */ /* 0x000fe4000c701270 */
[----:B------:R-:W-:Y:S02]  /*64b0*/  IADD3 R102, P1, R70, R98, RZ ;  /* 0x0000006246667210 */ /* 0x000fe40007f3e0ff */
[----:B------:R-:W-:Y:S02]  /*64c0*/  CS2R R76, SRZ ;  /* 0x00000000004c7805 */ /* 0x000fe4000001ff00 */
[----:B-1----:R-:W-:-:S02]  /*64d0*/  CS2R R86, SRZ ;  /* 0x0000000000567805 */ /* 0x002fc4000001ff00 */
[----:B------:R-:W-:Y:S01]  /*64e0*/  CS2R R74, SRZ ;  /* 0x00000000004a7805 */ /* 0x000fe2000001ff00 */
[----:B------:R-:W-:Y:S02]  /*64f0*/  IMAD.X R103, R71, 0x1, R99, P1 ;  /* 0x0000000147677824 */ /* 0x000fe400008e0663 */
[----:B---3--:R-:W-:-:S03]  /*6500*/  @P4 IMAD.MOV.U32 R98, RZ, RZ, R92 ;  /* 0x000000ffff624224 */ /* 0x008fc600078e005c */
[----:B------:R1:W4:Y:S01]  /*6510*/  @P5 LDG.E.LTC128B.64 R74, desc[UR16][R100.64] ;  /* 0x00000010644a5981 */ /* 0x000322000c1e1b20 */
[--C-:B------:R-:W-:Y:S02]  /*6520*/  @P4 IMAD.MOV.U32 R99, RZ, RZ, R91.reuse ;  /* 0x000000ffff634224 */ /* 0x100fe400078e005b */
[----:B------:R-:W-:Y:S01]  /*6530*/  @P3 IMAD.MOV.U32 R104, RZ, RZ, R92 ;  /* 0x000000ffff683224 */ /* 0x000fe200078e005c */
[----:B------:R1:W4:Y:S01]  /*6540*/  @P0 LDG.E.LTC128B.64 R76, desc[UR16][R102.64] ;  /* 0x00000010664c0981 */ /* 0x000322000c1e1b20 */
[----:B------:R-:W-:-:S03]  /*6550*/  @P3 IMAD.MOV.U32 R105, RZ, RZ, R91 ;  /* 0x000000ffff693224 */ /* 0x000fc600078e005b */
[----:B------:R1:W4:Y:S04]  /*6560*/  @P4 LDG.E.LTC128B.64 R86, desc[UR16][R98.64+0x100] ;  /* 0x0001001062564981 */ /* 0x000328000c1e1b20 */
[----:B------:R1:W4:Y:S02]  /*6570*/  @P3 LDG.E.LTC128B.64 R88, desc[UR16][R104.64] ;  /* 0x0000001068583981 */ /* 0x000324000c1e1b20 */
.L_x_43:
[----:B------:R-:W-:Y:S05]  /*6580*/  BSYNC B1 ;  /* 0x0000000000017941 */ /* 0x000fea0003800000 */
.L_x_17:
[----:B------:R-:W-:Y:S06]  /*6590*/  BAR.SYNC.DEFER_BLOCKING 0x0 ;  /* 0x0000000000007b1d */ /* 0x000fec0000010000 */
[----:B------:R-:W-:Y:S01]  /*65a0*/  BSSY B1, `(.L_x_44) ;  /* 0x00001e8000017945 */ /* 0x000fe20003800000 */
[----:B------:R-:W-:-:S04]  /*65b0*/  DEPBAR.LE SB5, 0xd ;  /* 0x0000d3400000791a */ /* 0x000fc80000000000 */
[----:B------:R-:W-:Y:S04]  /*65c0*/  STS.128 [R95], R4 ;  /* 0x000000045f007388 */ /* 0x000fe80000000c00 */
[----:B------:R-:W-:Y:S04]  /*65d0*/  STS.128 [R95+0x40], R8 ;  /* 0x000040085f007388 */ /* 0x000fe80000000c00 */
[----:B------:R-:W-:Y:S01]  /*65e0*/  STS.128 [R95+0x80], R12 ;  /* 0x0000800c5f007388 */ /* 0x000fe20000000c00 */
[----:B------:R-:W-:-:S04]  /*65f0*/  DEPBAR.LE SB5, 0xc ;  /* 0x0000d3000000791a */ /* 0x000fc80000000000 */
[----:B------:R-:W-:Y:S01]  /*6600*/  STS.128 [R95+0xc0], R16 ;  /* 0x0000c0105f007388 */ /* 0x000fe20000000c00 */
[----:B------:R-:W-:Y:S06]  /*6610*/  BAR.SYNC.DEFER_BLOCKING 0x0 ;  /* 0x0000000000007b1d */ /* 0x000fec0000010000 */
[----:B------:R-:W3:Y:S04]  /*6620*/  LDS.64 R122, [R93+UR8] ;  /* 0x000000085d7a7984 */ /* 0x000ee80008000a00 */
[----:B------:R-:W3:Y:S04]  /*6630*/  LDS.64 R106, [R93+UR8+0x100] ;  /* 0x000100085d6a7984 */ /* 0x000ee80008000a00 */
[----:B-1----:R-:W1:Y:S04]  /*6640*/  LDS.64 R104, [R93+UR8+0x220] ;  /* 0x000220085d687984 */ /* 0x002e680008000a00 */
[----:B------:R-:W1:Y:S04]  /*6650*/  LDS.64 R102, [R93+UR8+0x320] ;  /* 0x000320085d667984 */ /* 0x000e680008000a00 */
[----:B------:R-:W1:Y:S04]  /*6660*/  LDS.64 R100, [R93+UR8+0x440] ;  /* 0x000440085d647984 */ /* 0x000e680008000a00 */
[----:B--2---:R-:W2:Y:S04]  /*6670*/  LDS.64 R98, [R93+UR8+0x540] ;  /* 0x000540085d627984 */ /* 0x004ea80008000a00 */
[----:B------:R-:W2:Y:S04]  /*6680*/  LDS.64 R4, [R93+UR8+0x660] ;  /* 0x000660085d047984 */ /* 0x000ea80008000a00 */
[----:B------:R-:W2:Y:S01]  /*6690*/  LDS.64 R6, [R93+UR8+0x760] ;  /* 0x000760085d067984 */ /* 0x000ea20008000a00 */
[----:B---3--:R-:W-:-:S02]  /*66a0*/  DMUL R122, R122, R114 ;  /* 0x000000727a7a7228 */ /* 0x008fc40000000000 */
[-C--:B------:R-:W-:Y:S02]  /*66b0*/  DMUL R18, R106, R114.reuse ;  /* 0x000000726a127228 */ /* 0x080fe40000000000 */
[----:B-1----:R-:W-:-:S04]  /*66c0*/  DMUL R16, R104, R114 ;  /* 0x0000007268107228 */ /* 0x002fc80000000000 */
[----:B----4-:R-:W-:Y:S02]  /*66d0*/  DFMA R122, R88, R112, R122 ;  /* 0x00000070587a722b */ /* 0x010fe4000000007a */
[----:B------:R-:W-:Y:S02]  /*66e0*/  DMUL R14, R102, R114 ;  /* 0x00000072660e7228 */ /* 0x000fe40000000000 */
[----:B------:R-:W-:Y:S02]  /*66f0*/  DFMA R18, R86, R112, R18 ;  /* 0x000000705612722b */ /* 0x000fe40000000012 */
[----:B------:R-:W-:Y:S02]  /*6700*/  DMUL R12, R100, R114 ;  /* 0x00000072640c7228 */ /* 0x000fe40000000000 */
[----:B------:R-:W-:Y:S02]  /*6710*/  DFMA R16, R84, R112, R16 ;  /* 0x000000705410722b */ /* 0x000fe40000000010 */
[----:B--2---:R-:W-:-:S02]  /*6720*/  DMUL R10, R98, R114 ;  /* 0x00000072620a7228 */ /* 0x004fc40000000000 */
[----:B------:R-:W-:Y:S02]  /*6730*/  DFMA R14, R82, R112, R14 ;  /* 0x00000070520e722b */ /* 0x000fe4000000000e */
[----:B------:R-:W-:Y:S02]  /*6740*/  DMUL R8, R4, R114 ;  /* 0x0000007204087228 */ /* 0x000fe40000000000 */
[----:B------:R-:W-:Y:S01]  /*6750*/  DFMA R12, R80, R112, R12 ;  /* 0x00000070500c722b */ /* 0x000fe2000000000c */
[----:B------:R-:W-:Y:S01]  /*6760*/  IADD3 R4, R96, 0x8, RZ ;  /* 0x0000000860047810 */ /* 0x000fe20007ffe0ff */
[----:B------:R-:W-:Y:S02]  /*6770*/  DMUL R6, R6, R114 ;  /* 0x0000007206067228 */ /* 0x000fe40000000000 */
[-C--:B------:R-:W-:Y:S02]  /*6780*/  DFMA R10, R78, R112.reuse, R10 ;  /* 0x000000704e0a722b */ /* 0x080fe4000000000a */
[----:B------:R-:W-:-:S04]  /*6790*/  DFMA R8, R76, R112, R8 ;  /* 0x000000704c08722b */ /* 0x000fc80000000008 */
[----:B------:R-:W-:Y:S01]  /*67a0*/  DFMA R6, R74, R112, R6 ;  /* 0x000000704a06722b */ /* 0x000fe20000000006 */
[----:B------:R-:W-:Y:S10]  /*67b0*/  @!P2 BRA `(.L_x_45) ;  /* 0x000000180074a947 */ /* 0x000ff40003800000 */
[----:B------:R-:W-:Y:S01]  /*67c0*/  ULDC UR4, c[0x0][0x2f4] ;  /* 0x0000bd0000047ab9 */ /* 0x000fe20000000800 */
[----:B------:R-:W-:Y:S01]  /*67d0*/  BSSY B0, `(.L_x_46) ;  /* 0x0000030000007945 */ /* 0x000fe20003800000 */
[----:B------:R-:W-:-:S05]  /*67e0*/  IMAD.U32 R101, RZ, RZ, UR4 ;  /* 0x00000004ff657e24 */ /* 0x000fca000f8e00ff */
[----:B------:R-:W-:-:S04]  /*67f0*/  LOP3.LUT R5, R119, R101, RZ, 0xfc, !PT ;  /* 0x0000006577057212 */ /* 0x000fc800078efcff */
[----:B------:R-:W-:-:S13]  /*6800*/  ISETP.NE.U32.AND P0, PT, R5, RZ, PT ;  /* 0x000000ff0500720c */ /* 0x000fda0003f05070 */
[----:B------:R-:W-:Y:S05]  /*6810*/  @!P0 BRA `(.L_x_47) ;  /* 0x0000000000508947 */ /* 0x000fea0003800000 */
[----:B------:R-:W-:Y:S01]  /*6820*/  ULDC.64 UR4, c[0x0][0x2f0] ;  /* 0x0000bc0000047ab9 */ /* 0x000fe20000000a00 */
[----:B------:R-:W-:Y:S01]  /*6830*/  IMAD.MOV.U32 R98, RZ, RZ, R120 ;  /* 0x000000ffff627224 */ /* 0x000fe200078e0078 */
[----:B------:R-:W-:Y:S01]  /*6840*/  MOV R106, UR5 ;  /* 0x00000005006a7c02 */ /* 0x000fe20008000f00 */
[----:B------:R-:W-:Y:S01]  /*6850*/  IMAD.U32 R103, RZ, RZ, UR4 ;  /* 0x00000004ff677e24 */ /* 0x000fe2000f8e00ff */
[----:B------:R-:W-:Y:S02]  /*6860*/  MOV R97, R119 ;  /* 0x0000007700617202 */ /* 0x000fe40000000f00 */
[----:B------:R-:W-:Y:S02]  /*6870*/  MOV R104, 0x6890 ;  /* 0x0000689000687802 */ /* 0x000fe40000000f00 */
[----:B-----5:R-:W-:Y:S05]  /*6880*/  CALL.REL.NOINC `($__internal_0_$__cuda_sm20_div_u64) ;  /* 0x0000013c00807944 */ /* 0x020fea0003c00000 */
[----:B------:R-:W-:Y:S01]  /*6890*/  IADD3 R100, P0, RZ, -R99, RZ ;  /* 0x80000063ff647210 */ /* 0x000fe20007f1e0ff */
[----:B------:R-:W-:Y:S01]  /*68a0*/  ULDC.64 UR4, c[0x0][0x2f0] ;  /* 0x0000bc0000047ab9 */ /* 0x000fe20000000a00 */
[----:B------:R-:W-:Y:S01]  /*68b0*/  MOV R118, R120 ;  /* 0x0000007800767202 */ /* 0x000fe20000000f00 */
[----:B------:R-:W-:Y:S01]  /*68c0*/  IMAD.U32 R101, RZ, RZ, UR5 ;  /* 0x00000005ff657e24 */ /* 0x000fe2000f8e00ff */
[----:B------:R-:W-:Y:S01]  /*68d0*/  IADD3.X R98, RZ, ~R98, RZ, P0, !PT ;  /* 0x80000062ff627210 */ /* 0x000fe200007fe4ff */
[----:B------:R-:W-:Y:S01]  /*68e0*/  IMAD.MOV.U32 R108, RZ, RZ, R99 ;  /* 0x000000ffff6c7224 */ /* 0x000fe200078e0063 */
[----:B------:R-:W-:-:S05]  /*68f0*/  MOV R97, UR4 ;  /* 0x0000000400617c02 */ /* 0x000fca0008000f00 */
[-C--:B------:R-:W-:Y:S02]  /*6900*/  IMAD R5, R98, R97.reuse, RZ ;  /* 0x0000006162057224 */ /* 0x080fe400078e02ff */
[----:B------:R-:W-:-:S04]  /*6910*/  IMAD.WIDE.U32 R102, R100, R97, R118 ;  /* 0x0000006164667225 */ /* 0x000fc800078e0076 */
[----:B------:R-:W-:Y:S01]  /*6920*/  IMAD R5, R100, R101, R5 ;  /* 0x0000006564057224 */ /* 0x000fe200078e0205 */
[----:B------:R-:W-:-:S04]  /*6930*/  MOV R98, R102 ;  /* 0x0000006600627202 */ /* 0x000fc80000000f00 */
[----:B------:R-:W-:Y:S01]  /*6940*/  IADD3 R5, R103, R5, RZ ;  /* 0x0000000567057210 */ /* 0x000fe20007ffe0ff */
[----:B------:R-:W-:Y:S05]  /*6950*/  BRA `(.L_x_48) ;  /* 0x00000000005c7947 */ /* 0x000fea0003800000 */
.L_x_47:
[----:B------:R-:W-:Y:S01]  /*6960*/  ULDC UR4, c[0x0][0x2f0] ;  /* 0x0000bc0000047ab9 */ /* 0x000fe20000000800 */
[----:B------:R-:W-:Y:S01]  /*6970*/  IMAD.MOV.U32 R98, RZ, RZ, RZ ;  /* 0x000000ffff627224 */ /* 0x000fe200078e00ff */
[----:B------:R-:W-:-:S04]  /*6980*/  MOV R97, UR4 ;  /* 0x0000000400617c02 */ /* 0x000fc80008000f00 */
[----:B------:R-:W1:Y:S01]  /*6990*/  I2F.U32.RP R100, R97 ;  /* 0x0000006100647306 */ /* 0x000e620000209000 */
[----:B------:R-:W-:-:S07]  /*69a0*/  ISETP.NE.U32.AND P0, PT, R97, RZ, PT ;  /* 0x000000ff6100720c */ /* 0x000fce0003f05070 */
[----:B-1----:R-:W1:Y:S02]  /*69b0*/  MUFU.RCP R99, R100 ;  /* 0x0000006400637308 */ /* 0x002e640000001000 */
[----:B-1----:R-:W-:-:S06]  /*69c0*/  VIADD R99, R99, 0xffffffe ;  /* 0x0ffffffe63637836 */ /* 0x002fcc0000000000 */
[----:B------:R-:W1:Y:S02]  /*69d0*/  F2I.FTZ.U32.TRUNC.NTZ R99, R99 ;  /* 0x0000006300637305 */ /* 0x000e64000021f000 */
[----:B-1----:R-:W-:-:S05]  /*69e0*/  IMAD R5, R99, R97, RZ ;  /* 0x0000006163057224 */ /* 0x002fca00078e02ff */
[----:B------:R-:W-:-:S05]  /*69f0*/  IADD3 R5, -R5, RZ, RZ ;  /* 0x000000ff05057210 */ /* 0x000fca0007ffe1ff */
[----:B------:R-:W-:-:S06]  /*6a00*/  IMAD.HI.U32 R5, R99, R5, R98 ;  /* 0x0000000563057227 */ /* 0x000fcc00078e0062 */
[----:B------:R-:W-:-:S05]  /*6a10*/  IMAD.HI.U32 R108, R5, R120, RZ ;  /* 0x00000078056c7227 */ /* 0x000fca00078e00ff */
[----:B------:R-:W-:-:S05]  /*6a20*/  IADD3 R5, -R108, RZ, RZ ;  /* 0x000000ff6c057210 */ /* 0x000fca0007ffe1ff */
[----:B------:R-:W-:Y:S01]  /*6a30*/  IMAD R98, R97, R5, R120 ;  /* 0x0000000561627224 */ /* 0x000fe200078e0278 */
[----:B------:R-:W-:-:S04]  /*6a40*/  MOV R5, RZ ;  /* 0x000000ff00057202 */ /* 0x000fc80000000f00 */
        /* <DEDUP_REMOVED lines=8> */
.L_x_48:
[----:B------:R-:W-:Y:S05]  /*6ad0*/  BSYNC B0 ;  /* 0x0000000000007941 */ /* 0x000fea0003800000 */
.L_x_46:
[----:B------:R-:W-:Y:S01]  /*6ae0*/  ULDC.64 UR4, c[0x0][0x210] ;  /* 0x0000840000047ab9 */ /* 0x000fe20000000a00 */
[--C-:B------:R-:W-:Y:S01]  /*6af0*/  SHF.R.U64 R99, R98, 0x3, R5.reuse ;  /* 0x0000000362637819 */ /* 0x100fe20000001205 */
[----:B------:R-:W-:Y:S01]  /*6b00*/  BSSY B0, `(.L_x_49) ;  /* 0x0000027000007945 */ /* 0x000fe20003800000 */
[----:B------:R-:W-:Y:S02]  /*6b10*/  ISETP.GE.AND P1, PT, R94, UR5, PT ;  /* 0x000000055e007c0c */ /* 0x000fe4000bf26270 */
[----:B------:R-:W-:Y:S02]  /*6b20*/  SHF.R.U32.HI R98, RZ, 0x3, R5 ;  /* 0x00000003ff627819 */ /* 0x000fe40000011605 */
[----:B------:R-:W-:Y:S02]  /*6b30*/  ISETP.LE.U32.AND P3, PT, R108, R99, PT ;  /* 0x000000636c00720c */ /* 0x000fe40003f63070 */
[----:B------:R-:W-:Y:S02]  /*6b40*/  ISETP.LT.AND P0, PT, R96, UR4, !P1 ;  /* 0x0000000460007c0c */ /* 0x000fe4000cf01270 */
[----:B------:R-:W-:-:S04]  /*6b50*/  SHF.R.S32.HI R5, RZ, 0x1f, R108 ;  /* 0x0000001fff057819 */ /* 0x000fc8000001146c */
[----:B------:R-:W-:Y:S02]  /*6b60*/  ISETP.LE.U32.AND.EX P3, PT, R5, R98, P0, P3 ;  /* 0x000000620500720c */ /* 0x000fe40000763130 */
[----:B------:R-:W-:-:S05]  /*6b70*/  IADD3 R103, P0, R120, 0x100, RZ ;  /* 0x0000010078677810 */ /* 0x000fca0007f1e0ff */
[----:B------:R-:W-:-:S05]  /*6b80*/  IMAD.X R118, RZ, RZ, R119, P0 ;  /* 0x000000ffff767224 */ /* 0x000fca00000e0677 */
[----:B------:R-:W-:Y:S01]  /*6b90*/  LOP3.LUT R101, R118, R101, RZ, 0xfc, !PT ;  /* 0x0000006576657212 */ /* 0x000fe200078efcff */
[----:B------:R1:W-:Y:S03]  /*6ba0*/  @P3 STG.E.64 desc[UR16][R116.64], R122 ;  /* 0x0000007a74003986 */ /* 0x0003e6000c101b10 */
[----:B------:R-:W-:-:S13]  /*6bb0*/  ISETP.NE.U32.AND P0, PT, R101, RZ, PT ;  /* 0x000000ff6500720c */ /* 0x000fda0003f05070 */
[----:B------:R-:W-:Y:S05]  /*6bc0*/  @!P0 BRA `(.L_x_50) ;  /* 0x00000000001c8947 */ /* 0x000fea0003800000 */
[----:B------:R-:W-:Y:S01]  /*6bd0*/  ULDC.64 UR4, c[0x0][0x2f0] ;  /* 0x0000bc0000047ab9 */ /* 0x000fe20000000a00 */
[----:B------:R-:W-:Y:S01]  /*6be0*/  IMAD.MOV.U32 R101, RZ, RZ, R118 ;  /* 0x000000ffff657224 */ /* 0x000fe200078e0076 */
[----:B------:R-:W-:Y:S01]  /*6bf0*/  MOV R99, UR5 ;  /* 0x0000000500637c02 */ /* 0x000fe20008000f00 */
[----:B------:R-:W-:Y:S01]  /*6c00*/  IMAD.U32 R102, RZ, RZ, UR4 ;  /* 0x00000004ff667e24 */ /* 0x000fe2000f8e00ff */
[----:B------:R-:W-:Y:S02]  /*6c10*/  MOV R100, 0x6c30 ;  /* 0x00006c3000647802 */ /* 0x000fe40000000f00 */
[----:B-1---5:R-:W-:Y:S05]  /*6c20*/  CALL.REL.NOINC `($__internal_1_$__cuda_sm20_rem_u64) ;  /* 0x0000013c00ac7944 */ /* 0x022fea0003c00000 */
[----:B------:R-:W-:Y:S05]  /*6c30*/  BRA `(.L_x_51) ;  /* 0x00000000004c7947 */ /* 0x000fea0003800000 */
.L_x_50:
[----:B------:R-:W2:Y:S01]  /*6c40*/  I2F.U32.RP R100, R97 ;  /* 0x0000006100647306 */ /* 0x000ea20000209000 */
[----:B------:R-:W-:-:S07]  /*6c50*/  MOV R104, RZ ;  /* 0x000000ff00687202 */ /* 0x000fce0000000f00 */
[----:B--2---:R-:W2:Y:S02]  /*6c60*/  MUFU.RCP R99, R100 ;  /* 0x0000006400637308 */ /* 0x004ea40000001000 */
[----:B--2---:R-:W-:-:S06]  /*6c70*/  VIADD R99, R99, 0xffffffe ;  /* 0x0ffffffe63637836 */ /* 0x004fcc0000000000 */
[----:B------:R-:W2:Y:S02]  /*6c80*/  F2I.FTZ.U32.TRUNC.NTZ R105, R99 ;  /* 0x0000006300697305 */ /* 0x000ea4000021f000 */
[----:B--2---:R-:W-:-:S04]  /*6c90*/  IMAD.MOV R98, RZ, RZ, -R105 ;  /* 0x000000ffff627224 */ /* 0x004fc800078e0a69 */
[----:B------:R-:W-:-:S04]  /*6ca0*/  IMAD R98, R98, R97, RZ ;  /* 0x0000006162627224 */ /* 0x000fc800078e02ff */
[----:B------:R-:W-:Y:S01]  /*6cb0*/  IMAD.HI.U32 R98, R105, R98, R104 ;  /* 0x0000006269627227 */ /* 0x000fe200078e0068 */
[----:B------:R-:W-:-:S05]  /*6cc0*/  MOV R105, RZ ;  /* 0x000000ff00697202 */ /* 0x000fca0000000f00 */
        /* <DEDUP_REMOVED lines=10> */
.L_x_51:
[----:B------:R-:W-:Y:S05]  /*6d70*/  BSYNC B0 ;  /* 0x0000000000007941 */ /* 0x000fea0003800000 */
.L_x_49:
[----:B------:R-:W-:Y:S01]  /*6d80*/  VIADD R97, R94, 0x20 ;  /* 0x000000205e617836 */ /* 0x000fe20000000000 */
[----:B------:R-:W-:Y:S01]  /*6d90*/  ULDC.64 UR4, c[0x0][0x210] ;  /* 0x0000840000047ab9 */ /* 0x000fe20000000a00 */
[--C-:B------:R-:W-:Y:S01]  /*6da0*/  SHF.R.U64 R99, R104, 0x3, R105.reuse ;  /* 0x0000000368637819 */ /* 0x100fe20000001269 */
[----:B------:R-:W-:Y:S01]  /*6db0*/  BSSY B0, `(.L_x_52) ;  /* 0x000003d000007945 */ /* 0x000fe20003800000 */
[----:B------:R-:W-:Y:S02]  /*6dc0*/  SHF.R.U32.HI R98, RZ, 0x3, R105 ;  /* 0x00000003ff627819 */ /* 0x000fe40000011669 */
[----:B------:R-:W-:Y:S02]  /*6dd0*/  ISETP.GE.AND P0, PT, R97, UR5, PT ;  /* 0x0000000561007c0c */ /* 0x000fe4000bf06270 */
[----:B------:R-:W-:Y:S02]  /*6de0*/  ISETP.LE.U32.AND P3, PT, R108, R99, PT ;  /* 0x000000636c00720c */ /* 0x000fe40003f63070 */
[----:B------:R-:W-:Y:S01]  /*6df0*/  ISETP.LT.AND P4, PT, R96, UR4, !P0 ;  /* 0x0000000460007c0c */ /* 0x000fe2000c781270 */
[----:B------:R-:W-:-:S03]  /*6e00*/  ULDC.64 UR4, c[0x0][0x2f8] ;  /* 0x0000be0000047ab9 */ /* 0x000fc60000000a00 */
[----:B------:R-:W-:Y:S02]  /*6e10*/  ISETP.LE.U32.AND.EX P4, PT, R5, R98, P4, P3 ;  /* 0x000000620500720c */ /* 0x000fe40002783130 */
[----:B------:R-:W-:Y:S01]  /*6e20*/  IADD3 R118, P3, R116, UR4, RZ ;  /* 0x0000000474767c10 */ /* 0x000fe2000ff7e0ff */
[----:B------:R-:W-:Y:S02]  /*6e30*/  ULDC UR4, c[0x0][0x2f4] ;  /* 0x0000bd0000047ab9 */ /* 0x000fe40000000800 */
[----:B------:R-:W-:Y:S01]  /*6e40*/  IMAD.U32 R101, RZ, RZ, UR4 ;  /* 0x00000004ff657e24 */ /* 0x000fe2000f8e00ff */
[----:B------:R-:W-:Y:S02]  /*6e50*/  IADD3.X R119, R117, UR5, RZ, P3, !PT ;  /* 0x0000000575777c10 */ /* 0x000fe40009ffe4ff */
[----:B------:R-:W-:-:S05]  /*6e60*/  IADD3 R120, P3, -R68, R118, RZ ;  /* 0x0000007644787210 */ /* 0x000fca0007f7e1ff */
[----:B------:R-:W-:Y:S02]  /*6e70*/  @P4 IMAD.MOV.U32 R98, RZ, RZ, R116 ;  /* 0x000000ffff624224 */ /* 0x000fe400078e0074 */
[----:B------:R-:W-:Y:S02]  /*6e80*/  @P4 IMAD.MOV.U32 R99, RZ, RZ, R117 ;  /* 0x000000ffff634224 */ /* 0x000fe400078e0075 */
[----:B------:R-:W-:-:S03]  /*6e90*/  IMAD.X R121, R119, 0x1, ~R69, P3 ;  /* 0x0000000177797824 */ /* 0x000fc600018e0e45 */
[----:B------:R2:W-:Y:S02]  /*6ea0*/  @P4 STG.E.64 desc[UR16][R98.64+0x100], R18 ;  /* 0x0001001262004986 */ /* 0x0005e4000c101b10 */
[----:B------:R-:W-:-:S04]  /*6eb0*/  LOP3.LUT R5, R121, R101, RZ, 0xfc, !PT ;  /* 0x0000006579057212 */ /* 0x000fc800078efcff */
[----:B------:R-:W-:-:S13]  /*6ec0*/  ISETP.NE.U32.AND P3, PT, R5, RZ, PT ;  /* 0x000000ff0500720c */ /* 0x000fda0003f65070 */
[----:B------:R-:W-:Y:S05]  /*6ed0*/  @!P3 BRA `(.L_x_53) ;  /* 0x00000000004cb947 */ /* 0x000fea0003800000 */
[----:B------:R-:W-:Y:S01]  /*6ee0*/  ULDC.64 UR4, c[0x0][0x2f0] ;  /* 0x0000bc0000047ab9 */ /* 0x000fe20000000a00 */
[----:B--2---:R-:W-:Y:S01]  /*6ef0*/  IMAD.MOV.U32 R98, RZ, RZ, R120 ;  /* 0x000000ffff627224 */ /* 0x004fe200078e0078 */
[----:B------:R-:W-:Y:S01]  /*6f00*/  MOV R106, UR5 ;  /* 0x00000005006a7c02 */ /* 0x000fe20008000f00 */
[----:B------:R-:W-:Y:S01]  /*6f10*/  IMAD.U32 R103, RZ, RZ, UR4 ;  /* 0x00000004ff677e24 */ /* 0x000fe2000f8e00ff */
[----:B------:R-:W-:Y:S02]  /*6f20*/  MOV R97, R121 ;  /* 0x0000007900617202 */ /* 0x000fe40000000f00 */
[----:B------:R-:W-:Y:S02]  /*6f30*/  MOV R104, 0x6f50 ;  /* 0x00006f5000687802 */ /* 0x000fe40000000f00 */
[----:B-1---5:R-:W-:Y:S05]  /*6f40*/  CALL.REL.NOINC `($__internal_0_$__cuda_sm20_div_u64) ;  /* 0x0000013400d07944 */ /* 0x022fea0003c00000 */
[----:B------:R-:W-:Y:S01]  /*6f50*/  IADD3 R18, P3, RZ, -R99, RZ ;  /* 0x80000063ff127210 */ /* 0x000fe20007f7e0ff */
[----:B------:R-:W-:Y:S01]  /*6f60*/  ULDC.64 UR4, c[0x0][0x2f0] ;  /* 0x0000bc0000047ab9 */ /* 0x000fe20000000a00 */
[----:B------:R-:W-:Y:S01]  /*6f70*/  IMAD.MOV.U32 R19, RZ, RZ, R99 ;  /* 0x000000ffff137224 */ /* 0x000fe200078e0063 */
[----:B------:R-:W-:Y:S02]  /*6f80*/  MOV R97, UR4 ;  /* 0x0000000400617c02 */ /* 0x000fe40008000f00 */
[----:B------:R-:W-:Y:S02]  /*6f90*/  IADD3.X R98, RZ, ~R98, RZ, P3, !PT ;  /* 0x80000062ff627210 */ /* 0x000fe40001ffe4ff */
[----:B------:R-:W-:Y:S01]  /*6fa0*/  MOV R101, UR5 ;  /* 0x0000000500657c02 */ /* 0x000fe20008000f00 */
[----:B------:R-:W-:-:S04]  /*6fb0*/  IMAD.WIDE.U32 R102, R18, R97, R120 ;  /* 0x0000006112667225 */ /* 0x000fc800078e0078 */
[----:B------:R-:W-:Y:S01]  /*6fc0*/  IMAD R5, R98, R97, RZ ;  /* 0x0000006162057224 */ /* 0x000fe200078e02ff */
[----:B------:R-:W-:-:S03]  /*6fd0*/  MOV R98, R102 ;  /* 0x0000006600627202 */ /* 0x000fc60000000f00 */
[----:B------:R-:W-:-:S04]  /*6fe0*/  IMAD R5, R18, R101, R5 ;  /* 0x0000006512057224 */ /* 0x000fc800078e0205 */
[----:B------:R-:W-:Y:S01]  /*6ff0*/  IMAD.IADD R18, R5, 0x1, R103 ;  /* 0x0000000105127824 */ /* 0x000fe200078e0267 */
[----:B------:R-:W-:Y:S05]  /*7000*/  BRA `(.L_x_54) ;  /* 0x00000000005c7947 */ /* 0x000fea0003800000 */
.L_x_53:
[----:B------:R-:W-:Y:S01]  /*7010*/  ULDC UR4, c[0x0][0x2f0] ;  /* 0x0000bc0000047ab9 */ /* 0x000fe20000000800 */
[----:B------:R-:W-:Y:S01]  /*7020*/  IMAD.MOV.U32 R102, RZ, RZ, RZ ;  /* 0x000000ffff667224 */ /* 0x000fe200078e00ff */
[----:B------:R-:W-:-:S04]  /*7030*/  MOV R97, UR4 ;  /* 0x0000000400617c02 */ /* 0x000fc80008000f00 */
[----:B--2---:R-:W2:Y:S01]  /*7040*/  I2F.U32.RP R99, R97 ;  /* 0x0000006100637306 */ /* 0x004ea20000209000 */
[----:B------:R-:W-:-:S07]  /*7050*/  ISETP.NE.U32.AND P3, PT, R97, RZ, PT ;  /* 0x000000ff6100720c */ /* 0x000fce0003f65070 */
[----:B--2---:R-:W2:Y:S02]  /*7060*/  MUFU.RCP R98, R99 ;  /* 0x0000006300627308 */ /* 0x004ea40000001000 */
[----:B--2---:R-:W-:-:S06]  /*7070*/  VIADD R98, R98, 0xffffffe ;  /* 0x0ffffffe62627836 */ /* 0x004fcc0000000000 */
[----:B------:R-:W2:Y:S02]  /*7080*/  F2I.FTZ.U32.TRUNC.NTZ R103, R98 ;  /* 0x0000006200677305 */ /* 0x000ea4000021f000 */
[----:B--2---:R-:W-:-:S05]  /*7090*/  IMAD R19, R103, R97, RZ ;  /* 0x0000006167137224 */ /* 0x004fca00078e02ff */
[----:B------:R-:W-:-:S05]  /*70a0*/  IADD3 R19, -R19, RZ, RZ ;  /* 0x000000ff13137210 */ /* 0x000fca0007ffe1ff */
[----:B------:R-:W-:-:S06]  /*70b0*/  IMAD.HI.U32 R19, R103, R19, R102 ;  /* 0x0000001367137227 */ /* 0x000fcc00078e0066 */
[----:B------:R-:W-:-:S05]  /*70c0*/  IMAD.HI.U32 R19, R19, R120, RZ ;  /* 0x0000007813137227 */ /* 0x000fca00078e00ff */
[----:B------:R-:W-:-:S05]  /*70d0*/  IADD3 R5, -R19, RZ, RZ ;  /* 0x000000ff13057210 */ /* 0x000fca0007ffe1ff */
[----:B------:R-:W-:-:S05]  /*70e0*/  IMAD R18, R97, R5, R120 ;  /* 0x0000000561127224 */ /* 0x000fca00078e0278 */
[----:B------:R-:W-:-:S13]  /*70f0*/  ISETP.GE.U32.AND P5, PT, R18, R97, PT ;  /* 0x000000611200720c */ /* 0x000fda0003fa6070 */
[----:B------:R-:W-:Y:S01]  /*7100*/  @P5 IMAD.IADD R18, R18, 0x1, -R97 ;  /* 0x0000000112125824 */ /* 0x000fe200078e0a61 */
[----:B------:R-:W-:-:S04]  /*7110*/  @P5 IADD3 R19, R19, 0x1, RZ ;  /* 0x0000000113135810 */ /* 0x000fc80007ffe0ff */
[----:B------:R-:W-:Y:S02]  /*7120*/  ISETP.GE.U32.AND P4, PT, R18, R97, PT ;  /* 0x000000611200720c */ /* 0x000fe40003f86070 */
[----:B------:R-:W-:-:S11]  /*7130*/  MOV R18, RZ ;  /* 0x000000ff00127202 */ /* 0x000fd60000000f00 */
[----:B------:R-:W-:Y:S01]  /*7140*/  @P4 VIADD R19, R19, 0x1 ;  /* 0x0000000113134836 */ /* 0x000fe20000000000 */
[----:B------:R-:W-:-:S04]  /*7150*/  @!P3 LOP3.LUT R19, RZ, R97, RZ, 0x33, !PT ;  /* 0x00000061ff13b212 */ /* 0x000fc800078e33ff */
[----:B------:R-:W-:-:S05]  /*7160*/  IADD3 R98, -R19, RZ, RZ ;  /* 0x000000ff13627210 */ /* 0x000fca0007ffe1ff */
[----:B------:R-:W-:Y:S02]  /*7170*/  IMAD R98, R97, R98, R120 ;  /* 0x0000006261627224 */ /* 0x000fe400078e0278 */
.L_x_54:
[----:B------:R-:W-:Y:S05]  /*7180*/  BSYNC B0 ;  /* 0x0000000000007941 */ /* 0x000fea0003800000 */
.L_x_52:
[----:B------:R-:W-:Y:S01]  /*7190*/  VIADD R5, R96, 0x1 ;  /* 0x0000000160057836 */ /* 0x000fe20000000000 */
[--C-:B------:R-:W-:Y:S01]  /*71a0*/  SHF.R.U64 R98, R98, 0x3, R18.reuse ;  /* 0x0000000362627819 */ /* 0x100fe20000001212 */
[----:B------:R-:W-:Y:S01]  /*71b0*/  ULDC UR4, c[0x0][0x210] ;  /* 0x0000840000047ab9 */ /* 0x000fe20000000800 */
[----:B------:R-:W-:Y:S01]  /*71c0*/  SHF.R.U32.HI R99, RZ, 0x3, R18 ;  /* 0x00000003ff637819 */ /* 0x000fe20000011612 */
[----:B------:R-:W-:Y:S01]  /*71d0*/  BSSY B0, `(.L_x_55) ;  /* 0x0000025000007945 */ /* 0x000fe20003800000 */
[----:B------:R-:W-:Y:S02]  /*71e0*/  ISETP.LE.U32.AND P4, PT, R19, R98, PT ;  /* 0x000000621300720c */ /* 0x000fe40003f83070 */
[----:B------:R-:W-:Y:S02]  /*71f0*/  SHF.R.S32.HI R18, RZ, 0x1f, R19 ;  /* 0x0000001fff127819 */ /* 0x000fe40000011413 */
[----:B------:R-:W-:-:S04]  /*7200*/  ISETP.LT.AND P3, PT, R5, UR4, !P1 ;  /* 0x0000000405007c0c */ /* 0x000fc8000cf61270 */
        /* <DEDUP_REMOVED lines=12> */
[----:B-12--5:R-:W-:Y:S05]  /*72d0*/  CALL.REL.NOINC `($__internal_1_$__cuda_sm20_rem_u64) ;  /* 0x0000013800007944 */ /* 0x026fea0003c00000 */
[----:B------:R-:W-:Y:S05]  /*72e0*/  BRA `(.L_x_57) ;  /* 0x00000000004c7947 */ /* 0x000fea0003800000 */
.L_x_56:
[----:B------:R-:W2:Y:S01]  /*72f0*/  I2F.U32.RP R98, R97 ;  /* 0x0000006100627306 */ /* 0x000ea20000209000 */
[----:B------:R-:W-:Y:S02]  /*7300*/  MOV R100, RZ ;  /* 0x000000ff00647202 */ /* 0x000fe40000000f00 */
[----:B------:R-:W-:-:S05]  /*7310*/  MOV R105, RZ ;  /* 0x000000ff00697202 */ /* 0x000fca0000000f00 */
[----:B--2---:R-:W2:Y:S02]  /*7320*/  MUFU.RCP R17, R98 ;  /* 0x0000006200117308 */ /* 0x004ea40000001000 */
[----:B--2---:R-:W-:-:S06]  /*7330*/  VIADD R17, R17, 0xffffffe ;  /* 0x0ffffffe11117836 */ /* 0x004fcc0000000000 */
[----:B------:R-:W2:Y:S02]  /*7340*/  F2I.FTZ.U32.TRUNC.NTZ R101, R17 ;  /* 0x0000001100657305 */ /* 0x000ea4000021f000 */
[----:B--2---:R-:W-:-:S04]  /*7350*/  IMAD.MOV R16, RZ, RZ, -R101 ;  /* 0x000000ffff107224 */ /* 0x004fc800078e0a65 */
        /* <DEDUP_REMOVED lines=12> */
.L_x_57:
[----:B------:R-:W-:Y:S05]  /*7420*/  BSYNC B0 ;  /* 0x0000000000007941 */ /* 0x000fea0003800000 */
.L_x_55:
[--C-:B------:R-:W-:Y:S01]  /*7430*/  SHF.R.U64 R16, R104, 0x3, R105.reuse ;  /* 0x0000000368107819 */ /* 0x100fe20000001269 */
[----:B------:R-:W-:Y:S01]  /*7440*/  ULDC UR4, c[0x0][0x210] ;  /* 0x0000840000047ab9 */ /* 0x000fe20000000800 */
[----:B------:R-:W-:Y:S01]  /*7450*/  SHF.R.U32.HI R17, RZ, 0x3, R105 ;  /* 0x00000003ff117819 */ /* 0x000fe20000011669 */
[----:B------:R-:W-:Y:S01]  /*7460*/  BSSY B0, `(.L_x_58) ;  /* 0x0000039000007945 */ /* 0x000fe20003800000 */
        /* <DEDUP_REMOVED lines=9> */
[----:B------:R-:W-:Y:S01]  /*7500*/  IMAD.X R19, R17, 0x1, ~R69, P3 ;  /* 0x0000000111137824 */ /* 0x000fe200018e0e45 */
[----:B------:R2:W-:Y:S04]  /*7510*/  @P4 STG.E.64 desc[UR16][R118.64+0x100], R14 ;  /* 0x0001000e76004986 */ /* 0x0005e8000c101b10 */
        /* <DEDUP_REMOVED lines=9> */
[----:B-12--5:R-:W-:Y:S05]  /*75b0*/  CALL.REL.NOINC `($__internal_0_$__cuda_sm20_div_u64) ;  /* 0x0000013000347944 */ /* 0x026fea0003c00000 */
        /* <DEDUP_REMOVED lines=12> */
.L_x_59:
[----:B------:R-:W-:Y:S01]  /*7680*/  ULDC UR4, c[0x0][0x2f0] ;  /* 0x0000bc0000047ab9 */ /* 0x000fe20000000800 */
[----:B------:R-:W-:Y:S01]  /*7690*/  IMAD.MOV.U32 R102, RZ, RZ, RZ ;  /* 0x000000ffff667224 */ /* 0x000fe200078e00ff */
[----:B------:R-:W-:-:S04]  /*76a0*/  MOV R97, UR4 ;  /* 0x0000000400617c02 */ /* 0x000fc80008000f00 */
[----:B------:R-:W3:Y:S01]  /*76b0*/  I2F.U32.RP R99, R97 ;  /* 0x0000006100637306 */ /* 0x000ee20000209000 */
[----:B------:R-:W-:-:S07]  /*76c0*/  ISETP.NE.U32.AND P3, PT, R97, RZ, PT ;  /* 0x000000ff6100720c */ /* 0x000fce0003f65070 */
[----:B---3--:R-:W3:Y:S02]  /*76d0*/  MUFU.RCP R98, R99 ;  /* 0x0000006300627308 */ /* 0x008ee40000001000 */
[----:B---3--:R-:W-:-:S06]  /*76e0*/  VIADD R98, R98, 0xffffffe ;  /* 0x0ffffffe62627836 */ /* 0x008fcc0000000000 */
        /* <DEDUP_REMOVED lines=16> */
.L_x_60:
[----:B------:R-:W-:Y:S05]  /*77f0*/  BSYNC B0 ;  /* 0x0000000000007941 */ /* 0x000fea0003800000 */
.L_x_58:
        /* <DEDUP_REMOVED lines=22> */
.L_x_62:
        /* <DEDUP_REMOVED lines=19> */
.L_x_63:
[----:B------:R-:W-:Y:S05]  /*7a90*/  BSYNC B0 ;  /* 0x0000000000007941 */ /* 0x000fea0003800000 */
.L_x_61:
        /* <DEDUP_REMOVED lines=37> */
.L_x_65:
[----:B------:R-:W-:Y:S01]  /*7cf0*/  ULDC UR4, c[0x0][0x2f0] ;  /* 0x0000bc0000047ab9 */ /* 0x000fe20000000800 */
[----:B------:R-:W-:Y:S01]  /*7d00*/  IMAD.MOV.U32 R98, RZ, RZ, RZ ;  /* 0x000000ffff627224 */ /* 0x000fe200078e00ff */
[----:B--2---:R-:W-:-:S04]  /*7d10*/  MOV R17, UR4 ;  /* 0x0000000400117c02 */ /* 0x004fc80008000f00 */
[----:B------:R-:W2:Y:S01]  /*7d20*/  I2F.U32.RP R18, R17 ;  /* 0x0000001100127306 */ /* 0x000ea20000209000 */
        /* <DEDUP_REMOVED lines=19> */
.L_x_66:
[----:B------:R-:W-:Y:S05]  /*7e60*/  BSYNC B0 ;  /* 0x0000000000007941 */ /* 0x000fea0003800000 */
.L_x_64:
        /* <DEDUP_REMOVED lines=16> */
[----:B------:R-:W-:Y:S01]  /*7f70*/  MOV R100, 0x7fb0 ;  /* 0x00007fb000647802 */ /* 0x000fe20000000f00 */
[----:B------:R-:W-:Y:S01]  /*7f80*/  IMAD.U32 R102, RZ, RZ, UR4 ;  /* 0x00000004ff667e24 */ /* 0x000fe2000f8e00ff */
[----:B------:R-:W-:Y:S02]  /*7f90*/  MOV R99, UR5 ;  /* 0x0000000500637c02 */ /* 0x000fe40008000f00 */
[----:B-12--5:R-:W-:Y:S05]  /*7fa0*/  CALL.REL.NOINC `($__internal_1_$__cuda_sm20_rem_u64) ;  /* 0x0000012800cc7944 */ /* 0x026fea0003c00000 */
[----:B------:R-:W-:Y:S05]  /*7fb0*/  BRA `(.L_x_69) ;  /* 0x00000000004c7947 */ /* 0x000fea0003800000 */
.L_x_68:
        /* <DEDUP_REMOVED lines=19> */
.L_x_69:
[----:B------:R-:W-:Y:S05]  /*80f0*/  BSYNC B0 ;  /* 0x0000000000007941 */ /* 0x000fea0003800000 */
.L_x_67:
[--C-:B------:R-:W-:Y:S01]  /*8100*/  SHF.R.U64 R8, R104, 0x3, R105.reuse ;  /* 0x0000000368087819 */ /* 0x100fe20000001269 */
[----:B------:R-:W-:Y:S01]  /*8110*/  ULDC UR6, c[0x0][0x210] ;  /* 0x0000840000067ab9 */ /* 0x000fe20000000800 */
[----:B------:R-:W-:Y:S02]  /*8120*/  SHF.R.U32.HI R9, RZ, 0x3, R105 ;  /* 0x00000003ff097819 */ /* 0x000fe40000011669 */
[----:B------:R-:W-:Y:S02]  /*8130*/  ISETP.LE.U32.AND P1, PT, R11, R8, PT ;  /* 0x000000080b00720c */ /* 0x000fe40003f23070 */
[----:B------:R-:W-:-:S04]  /*8140*/  ISETP.LT.AND P0, PT, R5, UR6, !P0 ;  /* 0x0000000605007c0c */ /* 0x000fc8000c701270 */
[----:B------:R-:W-:-:S13]  /*8150*/  ISETP.LE.U32.AND.EX P0, PT, R10, R9, P0, P1 ;  /* 0x000000090a00720c */ /* 0x000fda0000703110 */
[----:B------:R-:W-:Y:S05]  /*8160*/  @!P0 BRA `(.L_x_70) ;  /* 0x0000000000ac8947 */ /* 0x000fea0003800000 */
[----:B------:R2:W-:Y:S01]  /*8170*/  STG.E.64 desc[UR16][R12.64+0x100], R6 ;  /* 0x000100060c007986 */ /* 0x0005e2000c101b10 */
[----:B------:R-:W-:Y:S05]  /*8180*/  BRA `(.L_x_70) ;  /* 0x0000000000a47947 */ /* 0x000fea0003800000 */
.L_x_45:
[----:B------:R-:W-:Y:S01]  /*8190*/  ULDC UR4, c[0x0][0x214] ;  /* 0x0000850000047ab9 */ /* 0x000fe20000000800 */
[C---:B------:R-:W-:Y:S01]  /*81a0*/  VIADD R5, R94.reuse, 0x20 ;  /* 0x000000205e057836 */ /* 0x040fe20000000000 */
[----:B------:R-:W-:-:S04]  /*81b0*/  ISETP.GE.AND P0, PT, R94, UR4, PT ;  /* 0x000000045e007c0c */ /* 0x000fc8000bf06270 */
[----:B------:R-:W-:Y:S01]  /*81c0*/  ISETP.GE.AND P1, PT, R5, UR4, PT ;  /* 0x0000000405007c0c */ /* 0x000fe2000bf26270 */
[C---:B------:R-:W-:Y:S01]  /*81d0*/  VIADD R5, R96.reuse, 0x1 ;  /* 0x0000000160057836 */ /* 0x040fe20000000000 */
[C---:B------:R-:W-:Y:S01]  /*81e0*/  ISETP.LT.AND P3, PT, R96.reuse, UR6, !P0 ;  /* 0x0000000660007c0c */ /* 0x040fe2000c761270 */
[----:B------:R-:W-:Y:S01]  /*81f0*/  ULDC.64 UR4, c[0x0][0x2f8] ;  /* 0x0000be0000047ab9 */ /* 0x000fe20000000a00 */
[----:B------:R-:W-:Y:S01]  /*8200*/  ISETP.LT.AND P4, PT, R96, UR6, !P1 ;  /* 0x0000000660007c0c */ /* 0x000fe2000cf81270 */
[----:B------:R-:W-:-:S04]  /*8210*/  UIADD3 UR9, UP0, UR4, 0x100, URZ ;  /* 0x0000010004097890 */ /* 0x000fc8000ff1e03f */
[----:B------:R-:W-:-:S06]  /*8220*/  UIADD3.X UR7, URZ, UR5, URZ, UP0, !UPT ;  /* 0x000000053f077290 */ /* 0x000fcc00087fe43f */
[--C-:B------:R-:W-:Y:S02]  /*8230*/  @P3 IMAD.MOV.U32 R100, RZ, RZ, R116.reuse ;  /* 0x000000ffff643224 */ /* 0x100fe400078e0074 */
[--C-:B------:R-:W-:Y:S02]  /*8240*/  @P3 IMAD.MOV.U32 R101, RZ, RZ, R117.reuse ;  /* 0x000000ffff653224 */ /* 0x100fe400078e0075 */
[----:B------:R-:W-:Y:S02]  /*8250*/  @P4 IMAD.MOV.U32 R104, RZ, RZ, R116 ;  /* 0x000000ffff684224 */ /* 0x000fe400078e0074 */
[----:B------:R-:W-:Y:S01]  /*8260*/  @P4 IMAD.MOV.U32 R105, RZ, RZ, R117 ;  /* 0x000000ffff694224 */ /* 0x000fe200078e0075 */
[----:B------:R1:W-:Y:S01]  /*8270*/  @P3 STG.E.64 desc[UR16][R100.64], R122 ;  /* 0x0000007a64003986 */ /* 0x0003e2000c101b10 */
[----:B------:R-:W-:-:S03]  /*8280*/  ISETP.LT.AND P3, PT, R5, UR6, !P0 ;  /* 0x0000000605007c0c */ /* 0x000fc6000c761270 */
[----:B------:R2:W-:Y:S01]  /*8290*/  @P4 STG.E.64 desc[UR16][R104.64+0x100], R18 ;  /* 0x0001001268004986 */ /* 0x0005e2000c101b10 */
[----:B------:R-:W-:-:S04]  /*82a0*/  IADD3 R98, P4, R116, UR4, RZ ;  /* 0x0000000474627c10 */ /* 0x000fc8000ff9e0ff */
[----:B------:R-:W-:Y:S02]  /*82b0*/  IADD3.X R99, R117, UR5, RZ, P4, !PT ;  /* 0x0000000575637c10 */ /* 0x000fe4000a7fe4ff */
[----:B------:R-:W-:Y:S01]  /*82c0*/  ISETP.LT.AND P4, PT, R5, UR6, !P1 ;  /* 0x0000000605007c0c */ /* 0x000fe2000cf81270 */
[----:B------:R-:W-:Y:S02]  /*82d0*/  VIADD R5, R96, 0x2 ;  /* 0x0000000260057836 */ /* 0x000fe40000000000 */
[----:B------:R3:W-:Y:S01]  /*82e0*/  @P3 STG.E.64 desc[UR16][R98.64], R16 ;  /* 0x0000001062003986 */ /* 0x0007e2000c101b10 */
[----:B------:R-:W-:Y:S02]  /*82f0*/  IADD3 R102, P3, R116, UR9, RZ ;  /* 0x0000000974667c10 */ /* 0x000fe4000ff7e0ff */
[----:B------:R-:W-:Y:S02]  /*8300*/  ISETP.LT.AND P1, PT, R5, UR6, !P1 ;  /* 0x0000000605007c0c */ /* 0x000fe4000cf21270 */
[----:B------:R-:W-:-:S05]  /*8310*/  IADD3.X R103, R117, UR7, RZ, P3, !PT ;  /* 0x0000000775677c10 */ /* 0x000fca0009ffe4ff */
[----:B------:R3:W-:Y:S01]  /*8320*/  @P4 STG.E.64 desc[UR16][R102.64], R14 ;  /* 0x0000000e66004986 */ /* 0x0007e2000c101b10 */
[----:B-1----:R-:W-:Y:S01]  /*8330*/  IADD3 R100, P3, R98, UR4, RZ ;  /* 0x0000000462647c10 */ /* 0x002fe2000ff7e0ff */
[----:B--2---:R-:W-:Y:S01]  /*8340*/  VIADD R18, R96, 0x3 ;  /* 0x0000000360127836 */ /* 0x004fe20000000000 */
[----:B------:R-:W-:Y:S02]  /*8350*/  IADD3 R104, P4, R98, UR9, RZ ;  /* 0x0000000962687c10 */ /* 0x000fe4000ff9e0ff */
[----:B------:R-:W-:Y:S02]  /*8360*/  IADD3.X R101, R99, UR5, RZ, P3, !PT ;  /* 0x0000000563657c10 */ /* 0x000fe40009ffe4ff */
[----:B------:R-:W-:Y:S02]  /*8370*/  ISETP.LT.AND P3, PT, R5, UR6, !P0 ;  /* 0x0000000605007c0c */ /* 0x000fe4000c761270 */
[----:B------:R-:W-:Y:S02]  /*8380*/  ISETP.LT.AND P0, PT, R18, UR6, !P0 ;  /* 0x0000000612007c0c */ /* 0x000fe4000c701270 */
[----:B------:R-:W-:-:S02]  /*8390*/  IADD3.X R105, R99, UR7, RZ, P4, !PT ;  /* 0x0000000763697c10 */ /* 0x000fc4000a7fe4ff */
[----:B------:R-:W-:-:S04]  /*83a0*/  IADD3 R18, P4, R100, UR4, RZ ;  /* 0x0000000464127c10 */ /* 0x000fc8000ff9e0ff */
[C---:B------:R-:W-:Y:S02]  /*83b0*/  IADD3.X R19, R101.reuse, UR5, RZ, P4, !PT ;  /* 0x0000000565137c10 */ /* 0x040fe4000a7fe4ff */
[----:B---3--:R-:W-:Y:S01]  /*83c0*/  IADD3 R16, P4, R100, UR9, RZ ;  /* 0x0000000964107c10 */ /* 0x008fe2000ff9e0ff */
[----:B------:R3:W-:Y:S03]  /*83d0*/  @P3 STG.E.64 desc[UR16][R100.64], R12 ;  /* 0x0000000c64003986 */ /* 0x0007e6000c101b10 */
[----:B------:R-:W-:Y:S01]  /*83e0*/  IADD3.X R17, R101, UR7, RZ, P4, !PT ;  /* 0x0000000765117c10 */ /* 0x000fe2000a7fe4ff */
[----:B------:R3:W-:Y:S04]  /*83f0*/  @P1 STG.E.64 desc[UR16][R104.64], R10 ;  /* 0x0000000a68001986 */ /* 0x0007e8000c101b10 */
[----:B------:R3:W-:Y:S04]  /*8400*/  @P0 STG.E.64 desc[UR16][R18.64], R8 ;  /* 0x0000000812000986 */ /* 0x0007e8000c101b10 */
[----:B------:R3:W-:Y:S02]  /*8410*/  @P5 STG.E.64 desc[UR16][R16.64], R6 ;  /* 0x0000000610005986 */ /* 0x0007e4000c101b10 */
.L_x_70:
[----:B------:R-:W-:Y:S05]  /*8420*/  BSYNC B1 ;  /* 0x0000000000017941 */ /* 0x000fea0003800000 */
.L_x_44:
[----:B------:R-:W-:Y:S01]  /*8430*/  ULDC.64 UR4, c[0x0][0x310] ;  /* 0x0000c40000047ab9 */ /* 0x000fe20000000a00 */
[----:B---3--:R-:W-:Y:S01]  /*8440*/  IADD3 R8, P1, R72, R92, RZ ;  /* 0x0000005c48087210 */ /* 0x008fe20007f3e0ff */
[----:B------:R-:W-:Y:S01]  /*8450*/  BSSY B1, `(.L_x_71) ;  /* 0x00001a3000017945 */ /* 0x000fe20003800000 */
[----:B--2---:R-:W-:-:S03]  /*8460*/  IADD3 R6, P0, R116, UR4, RZ ;  /* 0x0000000474067c10 */ /* 0x004fc6000ff1e0ff */
[----:B------:R-:W-:Y:S01]  /*8470*/  IMAD.X R9, R73, 0x1, R91, P1 ;  /* 0x0000000149097824 */ /* 0x000fe200008e065b */
[----:B------:R-:W-:Y:S01]  /*8480*/  IADD3.X R7, R117, UR5, RZ, P0, !PT ;  /* 0x0000000575077c10 */ /* 0x000fe200087fe4ff */
[----:B------:R-:W-:Y:S08]  /*8490*/  @!P2 BRA `(.L_x_72) ;  /* 0x0000001400dca947 */ /* 0x000ff00003800000 */
        /* <DEDUP_REMOVED lines=11> */
[----:B-1---5:R-:W-:Y:S05]  /*8550*/  CALL.REL.NOINC `($__internal_0_$__cuda_sm20_div_u64) ;  /* 0x00000120004c7944 */ /* 0x022fea0003c00000 */
[----:B------:R-:W-:-:S04]  /*8560*/  IADD3 R5, P0, RZ, -R99, RZ ;  /* 0x80000063ff057210 */ /* 0x000fc80007f1e0ff */
[----:B------:R-:W-:Y:S01]  /*8570*/  IADD3.X R11, RZ, ~R98, RZ, P0, !PT ;  /* 0x80000062ff0b7210 */ /* 0x000fe200007fe4ff */
[----:B------:R-:W-:-:S04]  /*8580*/  IMAD.WIDE.U32 R14, R90, R5, R12 ;  /* 0x000000055a0e7225 */ /* 0x000fc800078e000c */
[----:B------:R-:W-:-:S04]  /*8590*/  IMAD R10, R11, R90, RZ ;  /* 0x0000005a0b0a7224 */ /* 0x000fc800078e02ff */
[----:B------:R-:W-:Y:S01]  /*85a0*/  IMAD R5, R0, R5, R10 ;  /* 0x0000000500057224 */ /* 0x000fe200078e020a */
[----:B------:R-:W-:-:S04]  /*85b0*/  MOV R10, R99 ;  /* 0x00000063000a7202 */ /* 0x000fc80000000f00 */
[----:B------:R-:W-:Y:S01]  /*85c0*/  IADD3 R5, R5, R15, RZ ;  /* 0x0000000f05057210 */ /* 0x000fe20007ffe0ff */
[----:B------:R-:W-:Y:S05]  /*85d0*/  BRA `(.L_x_75) ;  /* 0x0000000000547947 */ /* 0x000fea0003800000 */
.L_x_74:
[----:B------:R-:W2:Y:S01]  /*85e0*/  I2F.U32.RP R14, R90 ;  /* 0x0000005a000e7306 */ /* 0x000ea20000209000 */
[----:B------:R-:W-:Y:S01]  /*85f0*/  IMAD.MOV.U32 R10, RZ, RZ, RZ ;  /* 0x000000ffff0a7224 */ /* 0x000fe200078e00ff */
[----:B------:R-:W-:-:S06]  /*8600*/  ISETP.NE.U32.AND P0, PT, R90, RZ, PT ;  /* 0x000000ff5a00720c */ /* 0x000fcc0003f05070 */
[----:B--2---:R-:W2:Y:S02]  /*8610*/  MUFU.RCP R11, R14 ;  /* 0x0000000e000b7308 */ /* 0x004ea40000001000 */
[----:B--2---:R-:W-:-:S06]  /*8620*/  IADD3 R11, R11, 0xffffffe, RZ ;  /* 0x0ffffffe0b0b7810 */ /* 0x004fcc0007ffe0ff */
[----:B------:R-:W2:Y:S02]  /*8630*/  F2I.FTZ.U32.TRUNC.NTZ R11, R11 ;  /* 0x0000000b000b7305 */ /* 0x000ea4000021f000 */
[----:B--2---:R-:W-:-:S05]  /*8640*/  IADD3 R5, RZ, -R11, RZ ;  /* 0x8000000bff057210 */ /* 0x004fca0007ffe0ff */
        /* <DEDUP_REMOVED lines=14> */
.L_x_75:
[----:B------:R-:W-:Y:S05]  /*8730*/  BSYNC B0 ;  /* 0x0000000000007941 */ /* 0x000fea0003800000 */
.L_x_73:
[----:B------:R-:W-:Y:S01]  /*8740*/  ULDC.64 UR4, c[0x0][0x210] ;  /* 0x0000840000047ab9 */ /* 0x000fe20000000a00 */
[--C-:B------:R-:W-:Y:S02]  /*8750*/  SHF.R.U64 R11, R14, 0x3, R5.reuse ;  /* 0x000000030e0b7819 */ /* 0x100fe40000001205 */
[----:B------:R-:W-:Y:S02]  /*8760*/  ISETP.GE.AND P1, PT, R94, UR5, PT ;  /* 0x000000055e007c0c */ /* 0x000fe4000bf26270 */
[----:B------:R-:W-:Y:S02]  /*8770*/  SHF.R.U32.HI R14, RZ, 0x3, R5 ;  /* 0x00000003ff0e7819 */ /* 0x000fe40000011605 */
[----:B------:R-:W-:Y:S02]  /*8780*/  ISETP.LE.U32.AND P0, PT, R10, R11, PT ;  /* 0x0000000b0a00720c */ /* 0x000fe40003f03070 */
[----:B------:R-:W-:Y:S02]  /*8790*/  ISETP.LT.AND P3, PT, R4, UR4, !P1 ;  /* 0x0000000404007c0c */ /* 0x000fe4000cf61270 */
[----:B------:R-:W-:-:S04]  /*87a0*/  SHF.R.S32.HI R5, RZ, 0x1f, R10 ;  /* 0x0000001fff057819 */ /* 0x000fc8000001140a */
[----:B------:R-:W-:-:S13]  /*87b0*/  ISETP.LE.U32.AND.EX P0, PT, R5, R14, P3, P0 ;  /* 0x0000000e0500720c */ /* 0x000fda0001f03100 */
[----:B------:R2:W4:Y:S01]  /*87c0*/  @P0 LDG.E.LTC128B.64 R88, desc[UR16][R8.64] ;  /* 0x0000001008580981 */ /* 0x000522000c1e1b20 */
[----:B------:R-:W-:Y:S01]  /*87d0*/  IADD3 R103, P0, R12, 0x100, RZ ;  /* 0x000001000c677810 */ /* 0x000fe20007f1e0ff */
[----:B------:R-:W-:Y:S04]  /*87e0*/  BSSY B0, `(.L_x_76) ;  /* 0x000001d000007945 */ /* 0x000fe80003800000 */
[----:B------:R-:W-:-:S05]  /*87f0*/  IMAD.X R101, RZ, RZ, R13, P0 ;  /* 0x000000ffff657224 */ /* 0x000fca00000e060d */
[----:B------:R-:W-:-:S04]  /*8800*/  LOP3.LUT R11, R101, R0, RZ, 0xfc, !PT ;  /* 0x00000000650b7212 */ /* 0x000fc800078efcff */
[----:B------:R-:W-:-:S13]  /*8810*/  ISETP.NE.U32.AND P0, PT, R11, RZ, PT ;  /* 0x000000ff0b00720c */ /* 0x000fda0003f05070 */
[----:B--2---:R-:W-:Y:S05]  /*8820*/  @!P0 BRA `(.L_x_77) ;  /* 0x0000000000148947 */ /* 0x004fea0003800000 */
[----:B------:R-:W-:Y:S01]  /*8830*/  IMAD.MOV.U32 R102, RZ, RZ, R90 ;  /* 0x000000ffff667224 */ /* 0x000fe200078e005a */
[----:B------:R-:W-:Y:S02]  /*8840*/  MOV R99, R0 ;  /* 0x0000000000637202 */ /* 0x000fe40000000f00 */
[----:B------:R-:W-:Y:S02]  /*8850*/  MOV R100, 0x8870 ;  /* 0x0000887000647802 */ /* 0x000fe40000000f00 */
[----:B-1--45:R-:W-:Y:S05]  /*8860*/  CALL.REL.NOINC `($__internal_1_$__cuda_sm20_rem_u64) ;  /* 0x00000120009c7944 */ /* 0x032fea0003c00000 */
[----:B------:R-:W-:Y:S05]  /*8870*/  BRA `(.L_x_78) ;  /* 0x00000000004c7947 */ /* 0x000fea0003800000 */
.L_x_77:
        /* <DEDUP_REMOVED lines=19> */
.L_x_78:
[----:B------:R-:W-:Y:S05]  /*89b0*/  BSYNC B0 ;  /* 0x0000000000007941 */ /* 0x000fea0003800000 */
.L_x_76:
[----:B------:R-:W-:Y:S01]  /*89c0*/  VIADD R11, R94, 0x20 ;  /* 0x000000205e0b7836 */ /* 0x000fe20000000000 */
[----:B------:R-:W-:Y:S01]  /*89d0*/  ULDC.64 UR4, c[0x0][0x210] ;  /* 0x0000840000047ab9 */ /* 0x000fe20000000a00 */
[--C-:B------:R-:W-:Y:S02]  /*89e0*/  SHF.R.U64 R13, R104, 0x3, R105.reuse ;  /* 0x00000003680d7819 */ /* 0x100fe40000001269 */
[----:B------:R-:W-:Y:S02]  /*89f0*/  SHF.R.U32.HI R12, RZ, 0x3, R105 ;  /* 0x00000003ff0c7819 */ /* 0x000fe40000011669 */
[----:B------:R-:W-:Y:S02]  /*8a00*/  ISETP.GE.AND P0, PT, R11, UR5, PT ;  /* 0x000000050b007c0c */ /* 0x000fe4000bf06270 */
[----:B------:R-:W-:Y:S02]  /*8a10*/  ISETP.LE.U32.AND P3, PT, R10, R13, PT ;  /* 0x0000000d0a00720c */ /* 0x000fe40003f63070 */
[----:B------:R-:W-:-:S04]  /*8a20*/  ISETP.LT.AND P4, PT, R4, UR4, !P0 ;  /* 0x0000000404007c0c */ /* 0x000fc8000c781270 */
[----:B------:R-:W-:-:S13]  /*8a30*/  ISETP.LE.U32.AND.EX P3, PT, R5, R12, P4, P3 ;  /* 0x0000000c0500720c */ /* 0x000fda0002763130 */
[----:B------:R-:W-:Y:S02]  /*8a40*/  @P3 IMAD.MOV.U32 R10, RZ, RZ, R8 ;  /* 0x000000ffff0a3224 */ /* 0x000fe400078e0008 */
[----:B------:R-:W-:-:S05]  /*8a50*/  @P3 IMAD.MOV.U32 R11, RZ, RZ, R9 ;  /* 0x000000ffff0b3224 */ /* 0x000fca00078e0009 */
[----:B------:R2:W4:Y:S01]  /*8a60*/  @P3 LDG.E.LTC128B.64 R86, desc[UR16][R10.64+0x100] ;  /* 0x000100100a563981 */ /* 0x000522000c1e1b20 */
[----:B------:R-:W-:Y:S01]  /*8a70*/  IADD3 R8, P3, R70, R8, RZ ;  /* 0x0000000846087210 */ /* 0x000fe20007f7e0ff */
[----:B------:R-:W-:Y:S04]  /*8a80*/  BSSY B0, `(.L_x_79) ;  /* 0x000002b000007945 */ /* 0x000fe80003800000 */
[----:B------:R-:W-:Y:S01]  /*8a90*/  IMAD.X R9, R71, 0x1, R9, P3 ;  /* 0x0000000147097824 */ /* 0x000fe200018e0609 */
[----:B------:R-:W-:-:S05]  /*8aa0*/  IADD3 R12, P3, -R2, R8, RZ ;  /* 0x00000008020c7210 */ /* 0x000fca0007f7e1ff */
[----:B------:R-:W-:-:S05]  /*8ab0*/  IMAD.X R13, R9, 0x1, ~R3, P3 ;  /* 0x00000001090d7824 */ /* 0x000fca00018e0e03 */
[----:B------:R-:W-:-:S04]  /*8ac0*/  LOP3.LUT R5, R13, R0, RZ, 0xfc, !PT ;  /* 0x000000000d057212 */ /* 0x000fc800078efcff */
[----:B------:R-:W-:-:S13]  /*8ad0*/  ISETP.NE.U32.AND P3, PT, R5, RZ, PT ;  /* 0x000000ff0500720c */ /* 0x000fda0003f65070 */
[----:B--2---:R-:W-:Y:S05]  /*8ae0*/  @!P3 BRA `(.L_x_80) ;  /* 0x00000000003cb947 */ /* 0x004fea0003800000 */
[----:B------:R-:W-:Y:S01]  /*8af0*/  IMAD.MOV.U32 R98, RZ, RZ, R12 ;  /* 0x000000ffff627224 */ /* 0x000fe200078e000c */
[----:B------:R-:W-:Y:S01]  /*8b00*/  MOV R103, R90 ;  /* 0x0000005a00677202 */ /* 0x000fe20000000f00 */
[----:B------:R-:W-:Y:S01]  /*8b10*/  IMAD.MOV.U32 R97, RZ, RZ, R13 ;  /* 0x000000ffff617224 */ /* 0x000fe200078e000d */
[----:B------:R-:W-:Y:S02]  /*8b20*/  MOV R106, R0 ;  /* 0x00000000006a7202 */ /* 0x000fe40000000f00 */
[----:B------:R-:W-:Y:S02]  /*8b30*/  MOV R104, 0x8b50 ;  /* 0x00008b5000687802 */ /* 0x000fe40000000f00 */
[----:B-1--45:R-:W-:Y:S05]  /*8b40*/  CALL.REL.NOINC `($__internal_0_$__cuda_sm20_div_u64) ;  /* 0x0000011800d07944 */ /* 0x032fea0003c00000 */
[----:B------:R-:W-:-:S04]  /*8b50*/  IADD3 R5, P3, RZ, -R99, RZ ;  /* 0x80000063ff057210 */ /* 0x000fc80007f7e0ff */
[----:B------:R-:W-:Y:S01]  /*8b60*/  IADD3.X R11, RZ, ~R98, RZ, P3, !PT ;  /* 0x80000062ff0b7210 */ /* 0x000fe20001ffe4ff */
[----:B------:R-:W-:-:S04]  /*8b70*/  IMAD.WIDE.U32 R14, R90, R5, R12 ;  /* 0x000000055a0e7225 */ /* 0x000fc800078e000c */
[----:B------:R-:W-:Y:S01]  /*8b80*/  IMAD R10, R11, R90, RZ ;  /* 0x0000005a0b0a7224 */ /* 0x000fe200078e02ff */
[----:B------:R-:W-:-:S03]  /*8b90*/  MOV R11, R99 ;  /* 0x00000063000b7202 */ /* 0x000fc60000000f00 */
[----:B------:R-:W-:Y:S01]  /*8ba0*/  IMAD R5, R0, R5, R10 ;  /* 0x0000000500057224 */ /* 0x000fe200078e020a */
[----:B------:R-:W-:-:S04]  /*8bb0*/  MOV R10, R14 ;  /* 0x0000000e000a7202 */ /* 0x000fc80000000f00 */
[----:B------:R-:W-:Y:S01]  /*8bc0*/  IADD3 R5, R5, R15, RZ ;  /* 0x0000000f05057210 */ /* 0x000fe20007ffe0ff */
[----:B------:R-:W-:Y:S05]  /*8bd0*/  BRA `(.L_x_81) ;  /* 0x0000000000547947 */ /* 0x000fea0003800000 */
.L_x_80:
[----:B------:R-:W2:Y:S01]  /*8be0*/  I2F.U32.RP R14, R90 ;  /* 0x0000005a000e7306 */ /* 0x000ea20000209000 */
[----:B------:R-:W-:-:S07]  /*8bf0*/  ISETP.NE.U32.AND P3, PT, R90, RZ, PT ;  /* 0x000000ff5a00720c */ /* 0x000fce0003f65070 */
[----:B--2---:R-:W2:Y:S02]  /*8c00*/  MUFU.RCP R10, R14 ;  /* 0x0000000e000a7308 */ /* 0x004ea40000001000 */
[----:B--2---:R-:W-:-:S06]  /*8c10*/  IADD3 R10, R10, 0xffffffe, RZ ;  /* 0x0ffffffe0a0a7810 */ /* 0x004fcc0007ffe0ff */
[----:B------:R-:W2:Y:S02]  /*8c20*/  F2I.FTZ.U32.TRUNC.NTZ R11, R10 ;  /* 0x0000000a000b7305 */ /* 0x000ea4000021f000 */
[----:B--2---:R-:W-:Y:S01]  /*8c30*/  IADD3 R5, RZ, -R11, RZ ;  /* 0x8000000bff057210 */ /* 0x004fe20007ffe0ff */
        /* <DEDUP_REMOVED lines=15> */
.L_x_81:
[----:B------:R-:W-:Y:S05]  /*8d30*/  BSYNC B0 ;  /* 0x0000000000007941 */ /* 0x000fea0003800000 */
.L_x_79:
[--C-:B------:R-:W-:Y:S01]  /*8d40*/  SHF.R.U64 R14, R10, 0x3, R5.reuse ;  /* 0x000000030a0e7819 */ /* 0x100fe20000001205 */
[----:B------:R-:W-:Y:S01]  /*8d50*/  VIADD R10, R96, 0x9 ;  /* 0x00000009600a7836 */ /* 0x000fe20000000000 */
[----:B------:R-:W-:Y:S02]  /*8d60*/  ULDC UR4, c[0x0][0x210] ;  /* 0x0000840000047ab9 */ /* 0x000fe40000000800 */
        /* <DEDUP_REMOVED lines=17> */
.L_x_83:
        /* <DEDUP_REMOVED lines=19> */
.L_x_84:
[----:B------:R-:W-:Y:S05]  /*8fb0*/  BSYNC B0 ;  /* 0x0000000000007941 */ /* 0x000fea0003800000 */
.L_x_82:
[--C-:B------:R-:W-:Y:S01]  /*8fc0*/  SHF.R.U64 R14, R104, 0x3, R105.reuse ;  /* 0x00000003680e7819 */ /* 0x100fe20000001269 */
[----:B------:R-:W-:Y:S01]  /*8fd0*/  ULDC UR4, c[0x0][0x210] ;  /* 0x0000840000047ab9 */ /* 0x000fe20000000800 */
[----:B------:R-:W-:Y:S02]  /*8fe0*/  SHF.R.U32.HI R12, RZ, 0x3, R105 ;  /* 0x00000003ff0c7819 */ /* 0x000fe40000011669 */
        /* <DEDUP_REMOVED lines=29> */
.L_x_86:
        /* <DEDUP_REMOVED lines=21> */
.L_x_87:
[----:B------:R-:W-:Y:S05]  /*9310*/  BSYNC B0 ;  /* 0x0000000000007941 */ /* 0x000fea0003800000 */
.L_x_85:
        /* <DEDUP_REMOVED lines=20> */
.L_x_89:
        /* <DEDUP_REMOVED lines=19> */
.L_x_90:
[----:B------:R-:W-:Y:S05]  /*9590*/  BSYNC B0 ;  /* 0x0000000000007941 */ /* 0x000fea0003800000 */
.L_x_88:
        /* <DEDUP_REMOVED lines=32> */
.L_x_92:
        /* <DEDUP_REMOVED lines=21> */
.L_x_93:
[----:B------:R-:W-:Y:S05]  /*98f0*/  BSYNC B0 ;  /* 0x0000000000007941 */ /* 0x000fea0003800000 */
.L_x_91:
        /* <DEDUP_REMOVED lines=20> */
.L_x_95:
        /* <DEDUP_REMOVED lines=19> */
.L_x_96:
[----:B------:R-:W-:Y:S05]  /*9b70*/  BSYNC B0 ;  /* 0x0000000000007941 */ /* 0x000fea0003800000 */
.L_x_94:
[--C-:B------:R-:W-:Y:S01]  /*9b80*/  SHF.R.U64 R14, R104, 0x3, R105.reuse ;  /* 0x00000003680e7819 */ /* 0x100fe20000001269 */
[----:B------:R-:W-:Y:S01]  /*9b90*/  ULDC UR6, c[0x0][0x210] ;  /* 0x0000840000067ab9 */ /* 0x000fe20000000800 */
[----:B------:R-:W-:Y:S02]  /*9ba0*/  SHF.R.U32.HI R12, RZ, 0x3, R105 ;  /* 0x00000003ff0c7819 */ /* 0x000fe40000011669 */
[----:B------:R-:W-:Y:S02]  /*9bb0*/  ISETP.LE.U32.AND P1, PT, R11, R14, PT ;  /* 0x0000000e0b00720c */ /* 0x000fe40003f23070 */
[----:B------:R-:W-:-:S04]  /*9bc0*/  ISETP.LT.AND P5, PT, R10, UR6, !P0 ;  /* 0x000000060a007c0c */ /* 0x000fc8000c7a1270 */
[----:B------:R-:W-:-:S13]  /*9bd0*/  ISETP.LE.U32.AND.EX P1, PT, R5, R12, P5, P1 ;  /* 0x0000000c0500720c */ /* 0x000fda0002f23110 */
[----:B------:R-:W-:Y:S05]  /*9be0*/  @!P1 BRA `(.L_x_97) ;  /* 0x0000000000a49947 */ /* 0x000fea0003800000 */
[----:B------:R3:W4:Y:S01]  /*9bf0*/  LDG.E.LTC128B.64 R74, desc[UR16][R8.64+0x100] ;  /* 0x00010010084a7981 */ /* 0x000722000c1e1b20 */
[----:B------:R-:W-:Y:S05]  /*9c00*/  BRA `(.L_x_97) ;  /* 0x00000000009c7947 */ /* 0x000fea0003800000 */
.L_x_72:
[C---:B------:R-:W-:Y:S01]  /*9c10*/  VIADD R5, R94.reuse, 0x20 ;  /* 0x000000205e057836 */ /* 0x040fe20000000000 */
[----:B------:R-:W-:Y:S02]  /*9c20*/  ULDC UR4, c[0x0][0x214] ;  /* 0x0000850000047ab9 */ /* 0x000fe40000000800 */
[----:B------:R-:W-:Y:S02]  /*9c30*/  ISETP.GE.AND P0, PT, R94, UR4, PT ;  /* 0x000000045e007c0c */ /* 0x000fe4000bf06270 */
[----:B------:R-:W-:Y:S02]  /*9c40*/  ISETP.GE.AND P5, PT, R5, UR4, PT ;  /* 0x0000000405007c0c */ /* 0x000fe4000bfa6270 */
[C---:B------:R-:W-:Y:S02]  /*9c50*/  ISETP.LT.AND P3, PT, R4.reuse, UR6, !P0 ;  /* 0x0000000604007c0c */ /* 0x040fe4000c761270 */
[----:B------:R-:W-:Y:S01]  /*9c60*/  ISETP.LT.AND P1, PT, R4, UR6, !P5 ;  /* 0x0000000604007c0c */ /* 0x000fe2000ef21270 */
[----:B------:R-:W-:Y:S01]  /*9c70*/  VIADD R5, R96, 0x9 ;  /* 0x0000000960057836 */ /* 0x000fe20000000000 */
[----:B------:R-:W-:-:S05]  /*9c80*/  IADD3 R12, P4, R70, R8, RZ ;  /* 0x00000008460c7210 */ /* 0x000fca0007f9e0ff */
[----:B------:R-:W-:-:S04]  /*9c90*/  IMAD.X R13, R71, 0x1, R9, P4 ;  /* 0x00000001470d7824 */ /* 0x000fc800020e0609 */
[----:B------:R2:W4:Y:S02]  /*9ca0*/  @P3 LDG.E.LTC128B.64 R88, desc[UR16][R8.64] ;  /* 0x0000001008583981 */ /* 0x000524000c1e1b20 */
[----:B------:R-:W-:Y:S02]  /*9cb0*/  @P1 IMAD.MOV.U32 R14, RZ, RZ, R8 ;  /* 0x000000ffff0e1224 */ /* 0x000fe400078e0008 */
[----:B------:R-:W-:Y:S01]  /*9cc0*/  @P1 IMAD.MOV.U32 R15, RZ, RZ, R9 ;  /* 0x000000ffff0f1224 */ /* 0x000fe200078e0009 */
[----:B------:R-:W-:Y:S02]  /*9cd0*/  IADD3 R11, P3, R70, 0x100, RZ ;  /* 0x00000100460b7810 */ /* 0x000fe40007f7e0ff */
[C---:B------:R-:W-:Y:S02]  /*9ce0*/  ISETP.LT.AND P4, PT, R5.reuse, UR6, !P0 ;  /* 0x0000000605007c0c */ /* 0x040fe4000c781270 */
[----:B------:R3:W4:Y:S01]  /*9cf0*/  @P1 LDG.E.LTC128B.64 R86, desc[UR16][R14.64+0x100] ;  /* 0x000100100e561981 */ /* 0x000722000c1e1b20 */
[----:B------:R-:W-:Y:S01]  /*9d00*/  ISETP.LT.AND P1, PT, R5, UR6, !P5 ;  /* 0x0000000605007c0c */ /* 0x000fe2000ef21270 */
[----:B------:R-:W-:Y:S01]  /*9d10*/  IMAD.X R5, RZ, RZ, R71, P3 ;  /* 0x000000ffff057224 */ /* 0x000fe200018e0647 */
[----:B------:R-:W-:-:S05]  /*9d20*/  IADD3 R16, P3, R11, R8, RZ ;  /* 0x000000080b107210 */ /* 0x000fca0007f7e0ff */
[----:B------:R-:W-:-:S03]  /*9d30*/  IMAD.X R17, R5, 0x1, R9, P3 ;  /* 0x0000000105117824 */ /* 0x000fc600018e0609 */
[----:B------:R1:W4:Y:S04]  /*9d40*/  @P4 LDG.E.LTC128B.64 R84, desc[UR16][R12.64] ;  /* 0x000000100c544981 */ /* 0x000328000c1e1b20 */
[----:B------:R1:W4:Y:S01]  /*9d50*/  @P1 LDG.E.LTC128B.64 R82, desc[UR16][R16.64] ;  /* 0x0000001010521981 */ /* 0x000322000c1e1b20 */
[----:B--2---:R-:W-:-:S05]  /*9d60*/  VIADD R8, R96, 0xa ;  /* 0x0000000a60087836 */ /* 0x004fca0000000000 */
[C---:B------:R-:W-:Y:S02]  /*9d70*/  ISETP.LT.AND P3, PT, R8.reuse, UR6, !P0 ;  /* 0x0000000608007c0c */ /* 0x040fe4000c761270 */
[----:B------:R-:W-:Y:S01]  /*9d80*/  ISETP.LT.AND P1, PT, R8, UR6, !P5 ;  /* 0x0000000608007c0c */ /* 0x000fe2000ef21270 */
[----:B------:R-:W-:Y:S01]  /*9d90*/  VIADD R8, R96, 0xb ;  /* 0x0000000b60087836 */ /* 0x000fe20000000000 */
[----:B---3--:R-:W-:-:S04]  /*9da0*/  IADD3 R14, P4, R70, R12, RZ ;  /* 0x0000000c460e7210 */ /* 0x008fc80007f9e0ff */
[C---:B------:R-:W-:Y:S01]  /*9db0*/  ISETP.LT.AND P0, PT, R8.reuse, UR6, !P0 ;  /* 0x0000000608007c0c */ /* 0x040fe2000c701270 */
[--C-:B------:R-:W-:Y:S01]  /*9dc0*/  IMAD.X R15, R71, 0x1, R13.reuse, P4 ;  /* 0x00000001470f7824 */ /* 0x100fe200020e060d */
[----:B------:R-:W-:Y:S02]  /*9dd0*/  ISETP.LT.AND P5, PT, R8, UR6, !P5 ;  /* 0x0000000608007c0c */ /* 0x000fe4000efa1270 */
[----:B------:R-:W-:Y:S02]  /*9de0*/  IADD3 R8, P4, R11, R12, RZ ;  /* 0x0000000c0b087210 */ /* 0x000fe40007f9e0ff */
[----:B------:R2:W4:Y:S01]  /*9df0*/  @P3 LDG.E.LTC128B.64 R80, desc[UR16][R14.64] ;  /* 0x000000100e503981 */ /* 0x000522000c1e1b20 */
[----:B------:R-:W-:Y:S02]  /*9e00*/  IADD3 R10, P3, R14, R11, RZ ;  /* 0x0000000b0e0a7210 */ /* 0x000fe40007f7e0ff */
[----:B------:R-:W-:Y:S01]  /*9e10*/  IMAD.X R9, R5, 0x1, R13, P4 ;  /* 0x0000000105097824 */ /* 0x000fe200020e060d */
[----:B-1----:R-:W-:-:S02]  /*9e20*/  IADD3 R12, P4, R70, R14, RZ ;  /* 0x0000000e460c7210 */ /* 0x002fc40007f9e0ff */
[----:B------:R-:W-:Y:S02]  /*9e30*/  IMAD.X R11, R15, 0x1, R5, P3 ;  /* 0x000000010f0b7824 */ /* 0x000fe400018e0605 */
[----:B------:R2:W4:Y:S01]  /*9e40*/  @P1 LDG.E.LTC128B.64 R78, desc[UR16][R8.64] ;  /* 0x00000010084e1981 */ /* 0x000522000c1e1b20 */
[----:B------:R-:W-:-:S03]  /*9e50*/  IMAD.X R13, R71, 0x1, R15, P4 ;  /* 0x00000001470d7824 */ /* 0x000fc600020e060f */
[----:B------:R2:W4:Y:S04]  /*9e60*/  @P5 LDG.E.LTC128B.64 R74, desc[UR16][R10.64] ;  /* 0x000000100a4a5981 */ /* 0x000528000c1e1b20 */
[----:B------:R2:W4:Y:S02]  /*9e70*/  @P0 LDG.E.LTC128B.64 R76, desc[UR16][R12.64] ;  /* 0x000000100c4c0981 */ /* 0x000524000c1e1b20 */
.L_x_97:
[----:B------:R-:W-:Y:S05]  /*9e80*/  BSYNC B1 ;  /* 0x0000000000017941 */ /* 0x000fea0003800000 */
.L_x_71:
[----:B------:R-:W-:Y:S01]  /*9e90*/  BAR.SYNC.DEFER_BLOCKING 0x0 ;  /* 0x0000000000007b1d */ /* 0x000fe20000010000 */
[----:B------:R-:W-:-:S05]  /*9ea0*/  IADD3 R5, R96, 0x10, RZ ;  /* 0x0000001060057810 */ /* 0x000fca0007ffe0ff */
[----:B------:R-:W-:Y:S01]  /*9eb0*/  BSSY B1, `(.L_x_98) ;  /* 0x00001de000017945 */ /* 0x000fe20003800000 */
[----:B------:R-:W-:-:S04]  /*9ec0*/  DEPBAR.LE SB5, 0x8 ;  /* 0x0000d2000000791a */ /* 0x000fc80000000000 */
[----:B------:R-:W-:Y:S04]  /*9ed0*/  STS.128 [R95], R32 ;  /* 0x000000205f007388 */ /* 0x000fe80000000c00 */
[----:B------:R-:W-:Y:S04]  /*9ee0*/  STS.128 [R95+0x40], R28 ;  /* 0x0000401c5f007388 */ /* 0x000fe80000000c00 */
[----:B------:R-:W-:Y:S04]  /*9ef0*/  STS.128 [R95+0x80], R24 ;  /* 0x000080185f007388 */ /* 0x000fe80000000c00 */
[----:B------:R-:W-:Y:S01]  /*9f00*/  STS.128 [R95+0xc0], R20 ;  /* 0x0000c0145f007388 */ /* 0x000fe20000000c00 */
[----:B------:R-:W-:Y:S06]  /*9f10*/  BAR.SYNC.DEFER_BLOCKING 0x0 ;  /* 0x0000000000007b1d */ /* 0x000fec0000010000 */
[----:B------:R-:W1:Y:S04]  /*9f20*/  LDS.64 R100, [R93+UR8] ;  /* 0x000000085d647984 */ /* 0x000e680008000a00 */
[----:B------:R-:W1:Y:S04]  /*9f30*/  LDS.64 R98, [R93+UR8+0x100] ;  /* 0x000100085d627984 */ /* 0x000e680008000a00 */
[----:B------:R-:W1:Y:S04]  /*9f40*/  LDS.64 R18, [R93+UR8+0x220] ;  /* 0x000220085d127984 */ /* 0x000e680008000a00 */
[----:B------:R-:W1:Y:S04]  /*9f50*/  LDS.64 R16, [R93+UR8+0x320] ;  /* 0x000320085d107984 */ /* 0x000e680008000a00 */
[----:B--2---:R-:W2:Y:S04]  /*9f60*/  LDS.64 R14, [R93+UR8+0x440] ;  /* 0x000440085d0e7984 */ /* 0x004ea80008000a00 */
[----:B------:R-:W2:Y:S04]  /*9f70*/  LDS.64 R12, [R93+UR8+0x540] ;  /* 0x000540085d0c7984 */ /* 0x000ea80008000a00 */
[----:B------:R-:W2:Y:S04]  /*9f80*/  LDS.64 R10, [R93+UR8+0x660] ;  /* 0x000660085d0a7984 */ /* 0x000ea80008000a00 */
[----:B---3--:R-:W3:Y:S01]  /*9f90*/  LDS.64 R8, [R93+UR8+0x760] ;  /* 0x000760085d087984 */ /* 0x008ee20008000a00 */
[----:B-1----:R-:W-:-:S02]  /*9fa0*/  DMUL R24, R100, R114 ;  /* 0x0000007264187228 */ /* 0x002fc40000000000 */
[-C--:B------:R-:W-:Y:S02]  /*9fb0*/  DMUL R20, R98, R114.reuse ;  /* 0x0000007262147228 */ /* 0x080fe40000000000 */
[----:B------:R-:W-:-:S04]  /*9fc0*/  DMUL R18, R18, R114 ;  /* 0x0000007212127228 */ /* 0x000fc80000000000 */
[----:B----4-:R-:W-:Y:S02]  /*9fd0*/  DFMA R24, R88, R112, R24 ;  /* 0x000000705818722b */ /* 0x010fe40000000018 */
[----:B------:R-:W-:Y:S02]  /*9fe0*/  DMUL R16, R16, R114 ;  /* 0x0000007210107228 */ /* 0x000fe40000000000 */
[----:B------:R-:W-:Y:S02]  /*9ff0*/  DFMA R20, R86, R112, R20 ;  /* 0x000000705614722b */ /* 0x000fe40000000014 */
[----:B--2---:R-:W-:Y:S02]  /*a000*/  DMUL R14, R14, R114 ;  /* 0x000000720e0e7228 */ /* 0x004fe40000000000 */
[----:B------:R-:W-:Y:S02]  /*a010*/  DFMA R18, R84, R112, R18 ;  /* 0x000000705412722b */ /* 0x000fe40000000012 */
[----:B------:R-:W-:-:S02]  /*a020*/  DMUL R12, R12, R114 ;  /* 0x000000720c0c7228 */ /* 0x000fc40000000000 */
[----:B------:R-:W-:Y:S02]  /*a030*/  DFMA R16, R82, R112, R16 ;  /* 0x000000705210722b */ /* 0x000fe40000000010 */
[----:B------:R-:W-:Y:S02]  /*a040*/  DMUL R10, R10, R114 ;  /* 0x000000720a0a7228 */ /* 0x000fe40000000000 */
[----:B------:R-:W-:Y:S02]  /*a050*/  DFMA R14, R80, R112, R14 ;  /* 0x00000070500e722b */ /* 0x000fe4000000000e */
[----:B---3--:R-:W-:Y:S02]  /*a060*/  DMUL R8, R8, R114 ;  /* 0x0000007208087228 */ /* 0x008fe40000000000 */
[-C--:B------:R-:W-:Y:S02]  /*a070*/  DFMA R12, R78, R112.reuse, R12 ;  /* 0x000000704e0c722b */ /* 0x080fe4000000000c */
[----:B------:R-:W-:-:S04]  /*a080*/  DFMA R10, R76, R112, R10 ;  /* 0x000000704c0a722b */ /* 0x000fc8000000000a */
[----:B------:R-:W-:Y:S01]  /*a090*/  DFMA R8, R74, R112, R8 ;  /* 0x000000704a08722b */ /* 0x000fe20000000008 */
[----:B------:R-:W-:Y:S10]  /*a0a0*/  @!P2 BRA `(.L_x_99) ;  /* 0x000000180064a947 */ /* 0x000ff40003800000 */
[----:B------:R-:W-:Y:S01]  /*a0b0*/  IADD3 R26, P0, -R68, R6, RZ ;  /* 0x00000006441a7210 */ /* 0x000fe20007f1e1ff */
[----:B------:R-:W-:Y:S01]  /*a0c0*/  ULDC UR4, c[0x0][0x2f4] ;  /* 0x0000bd0000047ab9 */ /* 0x000fe20000000800 */
[----:B------:R-:W-:Y:S01]  /*a0d0*/  BSSY B0, `(.L_x_100) ;  /* 0x0000030000007945 */ /* 0x000fe20003800000 */
[----:B------:R-:W-:Y:S02]  /*a0e0*/  IMAD.U32 R31, RZ, RZ, UR4 ;  /* 0x00000004ff1f7e24 */ /* 0x000fe4000f8e00ff */
[----:B------:R-:W-:-:S05]  /*a0f0*/  IMAD.X R27, R7, 0x1, ~R69, P0 ;  /* 0x00000001071b7824 */ /* 0x000fca00000e0e45 */
        /* <DEDUP_REMOVED lines=11> */
[----:B------:R-:W-:Y:S02]  /*a1b0*/  ULDC.64 UR4, c[0x0][0x2f0] ;  /* 0x0000bc0000047ab9 */ /* 0x000fe40000000a00 */
[----:B------:R-:W-:Y:S02]  /*a1c0*/  MOV R29, UR4 ;  /* 0x00000004001d7c02 */ /* 0x000fe40008000f00 */
[----:B------:R-:W-:Y:S02]  /*a1d0*/  IADD3.X R98, RZ, ~R98, RZ, P0, !PT ;  /* 0x80000062ff627210 */ /* 0x000fe400007fe4ff */
[----:B------:R-:W-:Y:S01]  /*a1e0*/  MOV R31, UR5 ;  /* 0x00000005001f7c02 */ /* 0x000fe20008000f00 */
[----:B------:R-:W-:-:S04]  /*a1f0*/  IMAD.WIDE.U32 R32, R22, R29, R26 ;  /* 0x0000001d16207225 */ /* 0x000fc800078e001a */
[----:B------:R-:W-:Y:S01]  /*a200*/  IMAD R23, R98, R29, RZ ;  /* 0x0000001d62177224 */ /* 0x000fe200078e02ff */
[----:B------:R-:W-:-:S03]  /*a210*/  MOV R28, R32 ;  /* 0x00000020001c7202 */ /* 0x000fc60000000f00 */
[----:B------:R-:W-:Y:S02]  /*a220*/  IMAD R22, R22, R31, R23 ;  /* 0x0000001f16167224 */ /* 0x000fe400078e0217 */
[----:B------:R-:W-:Y:S02]  /*a230*/  IMAD.MOV.U32 R23, RZ, RZ, R99 ;  /* 0x000000ffff177224 */ /* 0x000fe400078e0063 */
[----:B------:R-:W-:Y:S01]  /*a240*/  IMAD.IADD R33, R22, 0x1, R33 ;  /* 0x0000000116217824 */ /* 0x000fe200078e0221 */
[----:B------:R-:W-:Y:S05]  /*a250*/  BRA `(.L_x_102) ;  /* 0x00000000005c7947 */ /* 0x000fea0003800000 */
.L_x_101:
        /* <DEDUP_REMOVED lines=10> */
[----:B------:R-:W-:Y:S01]  /*a300*/  IMAD.HI.U32 R23, R33, R23, R32 ;  /* 0x0000001721177227 */ /* 0x000fe200078e0020 */
[----:B------:R-:W-:-:S05]  /*a310*/  MOV R33, RZ ;  /* 0x000000ff00217202 */ /* 0x000fca0000000f00 */
        /* <DEDUP_REMOVED lines=11> */
.L_x_102:
[----:B------:R-:W-:Y:S05]  /*a3d0*/  BSYNC B0 ;  /* 0x0000000000007941 */ /* 0x000fea0003800000 */
.L_x_100:
        /* <DEDUP_REMOVED lines=19> */
[----:B-1---5:R-:W-:Y:S05]  /*a510*/  CALL.REL.NOINC `($__internal_1_$__cuda_sm20_rem_u64) ;  /* 0x0000010400707944 */ /* 0x022fea0003c00000 */
[----:B------:R-:W-:Y:S05]  /*a520*/  BRA `(.L_x_105) ;  /* 0x00000000004c7947 */ /* 0x000fea0003800000 */
.L_x_104:
        /* <DEDUP_REMOVED lines=19> */
.L_x_105:
[----:B------:R-:W-:Y:S05]  /*a660*/  BSYNC B0 ;  /* 0x0000000000007941 */ /* 0x000fea0003800000 */
.L_x_103:
        /* <DEDUP_REMOVED lines=39> */
.L_x_107:
        /* <DEDUP_REMOVED lines=8> */
[----:B-1----:R-:W-:Y:S01]  /*a960*/  IMAD R21, R31, R27, RZ ;  /* 0x0000001b1f157224 */ /* 0x002fe200078e02ff */
[----:B------:R-:W-:-:S04]  /*a970*/  MOV R20, RZ ;  /* 0x000000ff00147202 */ /* 0x000fc80000000f00 */
        /* <DEDUP_REMOVED lines=13> */
.L_x_108:
[----:B------:R-:W-:Y:S05]  /*aa50*/  BSYNC B0 ;  /* 0x0000000000007941 */ /* 0x000fea0003800000 */
.L_x_106:
        /* <DEDUP_REMOVED lines=21> */
.L_x_110:
        /* <DEDUP_REMOVED lines=19> */
.L_x_111:
[----:B------:R-:W-:Y:S05]  /*ace0*/  BSYNC B0 ;  /* 0x0000000000007941 */ /* 0x000fea0003800000 */
.L_x_109:
        /* <DEDUP_REMOVED lines=37> */
.L_x_113:
[----:B------:R-:W-:Y:S01]  /*af40*/  ULDC UR4, c[0x0][0x2f0] ;  /* 0x0000bc0000047ab9 */ /* 0x000fe20000000800 */
[----:B------:R-:W-:Y:S01]  /*af50*/  IMAD.MOV.U32 R26, RZ, RZ, RZ ;  /* 0x000000ffff1a7224 */ /* 0x000fe200078e00ff */
[----:B-1----:R-:W-:-:S04]  /*af60*/  MOV R23, UR4 ;  /* 0x0000000400177c02 */ /* 0x002fc80008000f00 */
        /* <DEDUP_REMOVED lines=20> */
.L_x_114:
[----:B------:R-:W-:Y:S05]  /*b0b0*/  BSYNC B0 ;  /* 0x0000000000007941 */ /* 0x000fea0003800000 */
.L_x_112:
        /* <DEDUP_REMOVED lines=21> */
.L_x_116:
        /* <DEDUP_REMOVED lines=19> */
.L_x_117:
[----:B------:R-:W-:Y:S05]  /*b340*/  BSYNC B0 ;  /* 0x0000000000007941 */ /* 0x000fea0003800000 */
.L_x_115:
        /* <DEDUP_REMOVED lines=37> */
.L_x_119:
        /* <DEDUP_REMOVED lines=23> */
.L_x_120:
[----:B------:R-:W-:Y:S05]  /*b710*/  BSYNC B0 ;  /* 0x0000000000007941 */ /* 0x000fea0003800000 */
.L_x_118:
        /* <DEDUP_REMOVED lines=21> */
.L_x_122:
        /* <DEDUP_REMOVED lines=19> */
.L_x_123:
[----:B------:R-:W-:Y:S05]  /*b9a0*/  BSYNC B0 ;  /* 0x0000000000007941 */ /* 0x000fea0003800000 */
.L_x_121:
        /* <DEDUP_REMOVED lines=9> */
.L_x_99:
[----:B------:R-:W-:Y:S01]  /*ba40*/  ULDC UR4, c[0x0][0x214] ;  /* 0x0000850000047ab9 */ /* 0x000fe20000000800 */
[C---:B------:R-:W-:Y:S01]  /*ba50*/  VIADD R22, R94.reuse, 0x20 ;  /* 0x000000205e167836 */ /* 0x040fe20000000000 */
[----:B------:R-:W-:-:S04]  /*ba60*/  ISETP.GE.AND P0, PT, R94, UR4, PT ;  /* 0x000000045e007c0c */ /* 0x000fc8000bf06270 */
[----:B------:R-:W-:Y:S01]  /*ba70*/  ISETP.GE.AND P1, PT, R22, UR4, PT ;  /* 0x0000000416007c0c */ /* 0x000fe2000bf26270 */
[----:B------:R-:W-:Y:S01]  /*ba80*/  ULDC.64 UR4, c[0x0][0x2f8] ;  /* 0x0000be0000047ab9 */ /* 0x000fe20000000a00 */
[C---:B------:R-:W-:Y:S01]  /*ba90*/  ISETP.LT.AND P3, PT, R4.reuse, UR6, !P0 ;  /* 0x0000000604007c0c */ /* 0x040fe2000c761270 */
[----:B------:R-:W-:Y:S01]  /*baa0*/  UIADD3 UR9, UP0, UR4, 0x100, URZ ;  /* 0x0000010004097890 */ /* 0x000fe2000ff1e03f */
[----:B------:R-:W-:Y:S01]  /*bab0*/  ISETP.LT.AND P4, PT, R4, UR6, !P1 ;  /* 0x0000000604007c0c */ /* 0x000fe2000cf81270 */
[----:B------:R-:W-:Y:S02]  /*bac0*/  VIADD R4, R96, 0x9 ;  /* 0x0000000960047836 */ /* 0x000fe40000000000 */
[----:B------:R-:W-:-:S08]  /*bad0*/  UIADD3.X UR7, URZ, UR5, URZ, UP0, !UPT ;  /* 0x000000053f077290 */ /* 0x000fd000087fe43f */
[----:B------:R1:W-:Y:S01]  /*bae0*/  @P3 STG.E.64 desc[UR16][R6.64], R24 ;  /* 0x0000001806003986 */ /* 0x0003e2000c101b10 */
[----:B------:R-:W-:-:S03]  /*baf0*/  ISETP.LT.AND P3, PT, R4, UR6, !P0 ;  /* 0x0000000604007c0c */ /* 0x000fc6000c761270 */
[----:B------:R2:W-:Y:S01]  /*bb00*/  @P4 STG.E.64 desc[UR16][R6.64+0x100], R20 ;  /* 0x0001001406004986 */ /* 0x0005e2000c101b10 */
[----:B------:R-:W-:-:S04]  /*bb10*/  IADD3 R22, P4, R6, UR4, RZ ;  /* 0x0000000406167c10 */ /* 0x000fc8000ff9e0ff */
[C---:B------:R-:W-:Y:S02]  /*bb20*/  IADD3.X R23, R7.reuse, UR5, RZ, P4, !PT ;  /* 0x0000000507177c10 */ /* 0x040fe4000a7fe4ff */
[----:B------:R-:W-:Y:S01]  /*bb30*/  ISETP.LT.AND P4, PT, R4, UR6, !P1 ;  /* 0x0000000604007c0c */ /* 0x000fe2000cf81270 */
[----:B------:R-:W-:Y:S02]  /*bb40*/  VIADD R4, R96, 0xa ;  /* 0x0000000a60047836 */ /* 0x000fe40000000000 */
[----:B------:R3:W-:Y:S01]  /*bb50*/  @P3 STG.E.64 desc[UR16][R22.64], R18 ;  /* 0x0000001216003986 */ /* 0x0007e2000c101b10 */
[----:B------:R-:W-:Y:S02]  /*bb60*/  IADD3 R26, P3, R6, UR9, RZ ;  /* 0x00000009061a7c10 */ /* 0x000fe4000ff7e0ff */
[----:B------:R-:W-:Y:S02]  /*bb70*/  ISETP.LT.AND P1, PT, R4, UR6, !P1 ;  /* 0x0000000604007c0c */ /* 0x000fe4000cf21270 */
[----:B------:R-:W-:-:S05]  /*bb80*/  IADD3.X R27, R7, UR7, RZ, P3, !PT ;  /* 0x00000007071b7c10 */ /* 0x000fca0009ffe4ff */
[----:B------:R3:W-:Y:S01]  /*bb90*/  @P4 STG.E.64 desc[UR16][R26.64], R16 ;  /* 0x000000101a004986 */ /* 0x0007e2000c101b10 */
[C---:B------:R-:W-:Y:S02]  /*bba0*/  IADD3 R28, P4, R22.reuse, UR9, RZ ;  /* 0x00000009161c7c10 */ /* 0x040fe4000ff9e0ff */
[----:B-1----:R-:W-:Y:S02]  /*bbb0*/  IADD3 R24, P3, R22, UR4, RZ ;  /* 0x0000000416187c10 */ /* 0x002fe4000ff7e0ff */
[C---:B------:R-:W-:Y:S01]  /*bbc0*/  IADD3.X R29, R23.reuse, UR7, RZ, P4, !PT ;  /* 0x00000007171d7c10 */ /* 0x040fe2000a7fe4ff */
[----:B--2---:R-:W-:Y:S01]  /*bbd0*/  VIADD R20, R96, 0xb ;  /* 0x0000000b60147836 */ /* 0x004fe20000000000 */
[----:B------:R-:W-:Y:S02]  /*bbe0*/  IADD3.X R25, R23, UR5, RZ, P3, !PT ;  /* 0x0000000517197c10 */ /* 0x000fe40009ffe4ff */
[----:B------:R-:W-:Y:S02]  /*bbf0*/  ISETP.LT.AND P3, PT, R4, UR6, !P0 ;  /* 0x0000000604007c0c */ /* 0x000fe4000c761270 */
[----:B------:R-:W-:-:S02]  /*bc00*/  ISETP.LT.AND P0, PT, R20, UR6, !P0 ;  /* 0x0000000614007c0c */ /* 0x000fc4000c701270 */
[----:B------:R-:W-:-:S04]  /*bc10*/  IADD3 R20, P4, R24, UR4, RZ ;  /* 0x0000000418147c10 */ /* 0x000fc8000ff9e0ff */
[----:B------:R-:W-:Y:S02]  /*bc20*/  IADD3.X R21, R25, UR5, RZ, P4, !PT ;  /* 0x0000000519157c10 */ /* 0x000fe4000a7fe4ff */
[----:B---3--:R-:W-:-:S03]  /*bc30*/  IADD3 R18, P4, R24, UR9, RZ ;  /* 0x0000000918127c10 */ /* 0x008fc6000ff9e0ff */
[----:B------:R1:W-:Y:S01]  /*bc40*/  @P3 STG.E.64 desc[UR16][R24.64], R14 ;  /* 0x0000000e18003986 */ /* 0x0003e2000c101b10 */
[----:B------:R-:W-:-:S03]  /*bc50*/  IADD3.X R19, R25, UR7, RZ, P4, !PT ;  /* 0x0000000719137c10 */ /* 0x000fc6000a7fe4ff */
[----:B------:R1:W-:Y:S04]  /*bc60*/  @P1 STG.E.64 desc[UR16][R28.64], R12 ;  /* 0x0000000c1c001986 */ /* 0x0003e8000c101b10 */
[----:B------:R1:W-:Y:S04]  /*bc70*/  @P0 STG.E.64 desc[UR16][R20.64], R10 ;  /* 0x0000000a14000986 */ /* 0x0003e8000c101b10 */
[----:B------:R1:W-:Y:S02]  /*bc80*/  @P5 STG.E.64 desc[UR16][R18.64], R8 ;  /* 0x0000000812005986 */ /* 0x0003e4000c101b10 */
.L_x_124:
[----:B------:R-:W-:Y:S05]  /*bc90*/  BSYNC B1 ;  /* 0x0000000000017941 */ /* 0x000fea0003800000 */
.L_x_98:
[----:B------:R-:W-:Y:S01]  /*bca0*/  ULDC.64 UR4, c[0x0][0x310] ;  /* 0x0000c40000047ab9 */ /* 0x000fe20000000a00 */
[----:B-12---:R-:W-:Y:S01]  /*bcb0*/  LEA R8, P1, R72, R92, 0x1 ;  /* 0x0000005c48087211 */ /* 0x006fe200078208ff */
[----:B------:R-:W-:Y:S01]  /*bcc0*/  BSSY B1, `(.L_x_125) ;  /* 0x00001a1000017945 */ /* 0x000fe20003800000 */
[----:B------:R-:W-:Y:S02]  /*bcd0*/  IADD3 R6, P0, R6, UR4, RZ ;  /* 0x0000000406067c10 */ /* 0x000fe4000ff1e0ff */
[----:B------:R-:W-:Y:S02]  /*bce0*/  LEA.HI.X R9, R72, R91, R73, 0x1, P1 ;  /* 0x0000005b48097211 */ /* 0x000fe400008f0c49 */
        /* <DEDUP_REMOVED lines=13> */
[----:B-----5:R-:W-:Y:S05]  /*bdc0*/  CALL.REL.NOINC `($__internal_0_$__cuda_sm20_div_u64) ;  /* 0x000000e800307944 */ /* 0x020fea0003c00000 */
[-C--:B------:R-:W-:Y:S02]  /*bdd0*/  IADD3 R11, P0, RZ, -R99.reuse, RZ ;  /* 0x80000063ff0b7210 */ /* 0x080fe40007f1e0ff */
[----:B------:R-:W-:Y:S02]  /*bde0*/  MOV R10, R99 ;  /* 0x00000063000a7202 */ /* 0x000fe40000000f00 */
[----:B------:R-:W-:-:S05]  /*bdf0*/  IADD3.X R15, RZ, ~R98, RZ, P0, !PT ;  /* 0x80000062ff0f7210 */ /* 0x000fca00007fe4ff */
[----:B------:R-:W-:Y:S02]  /*be00*/  IMAD R4, R15, R90, RZ ;  /* 0x0000005a0f047224 */ /* 0x000fe400078e02ff */
[----:B------:R-:W-:-:S04]  /*be10*/  IMAD.WIDE.U32 R14, R90, R11, R12 ;  /* 0x0000000b5a0e7225 */ /* 0x000fc800078e000c */
[----:B------:R-:W-:-:S05]  /*be20*/  IMAD R4, R0, R11, R4 ;  /* 0x0000000b00047224 */ /* 0x000fca00078e0204 */
[----:B------:R-:W-:Y:S01]  /*be30*/  IADD3 R11, R4, R15, RZ ;  /* 0x0000000f040b7210 */ /* 0x000fe20007ffe0ff */
[----:B------:R-:W-:Y:S05]  /*be40*/  BRA `(.L_x_129) ;  /* 0x0000000000547947 */ /* 0x000fea0003800000 */
.L_x_128:
        /* <DEDUP_REMOVED lines=21> */
.L_x_129:
[----:B------:R-:W-:Y:S05]  /*bfa0*/  BSYNC B0 ;  /* 0x0000000000007941 */ /* 0x000fea0003800000 */
.L_x_127:
        /* <DEDUP_REMOVED lines=18> */
[----:B----45:R-:W-:Y:S05]  /*c0d0*/  CALL.REL.NOINC `($__internal_1_$__cuda_sm20_rem_u64) ;  /* 0x000000e800807944 */ /* 0x030fea0003c00000 */
[----:B------:R-:W-:Y:S05]  /*c0e0*/  BRA `(.L_x_132) ;  /* 0x00000000004c7947 */ /* 0x000fea0003800000 */
.L_x_131:
        /* <DEDUP_REMOVED lines=19> */
.L_x_132:
[----:B------:R-:W-:Y:S05]  /*c220*/  BSYNC B0 ;  /* 0x0000000000007941 */ /* 0x000fea0003800000 */
.L_x_130:
[----:B------:R-:W-:Y:S01]  /*c230*/  VIADD R11, R94, 0x20 ;  /* 0x000000205e0b7836 */ /* 0x000fe20000000000 */
[----:B------:R-:W-:Y:S01]  /*c240*/  ULDC.64 UR4, c[0x0][0x210] ;  /* 0x0000840000047ab9 */ /* 0x000fe20000000a00 */
[----:B------:R-:W-:-:S03]  /*c250*/  SHF.R.U64 R13, R104, 0x3, R105 ;  /* 0x00000003680d7819 */ /* 0x000fc60000001269 */
[----:B------:R-:W-:Y:S02]  /*c260*/  ISETP.GE.AND P0, PT, R11, UR5, PT ;  /* 0x000000050b007c0c */ /* 0x000fe4000bf06270 */
        /* <DEDUP_REMOVED lines=20> */
[----:B----45:R-:W-:Y:S05]  /*c3b0*/  CALL.REL.NOINC `($__internal_0_$__cuda_sm20_div_u64) ;  /* 0x000000e000b47944 */ /* 0x030fea0003c00000 */
[----:B------:R-:W-:-:S04]  /*c3c0*/  IADD3 R11, P3, RZ, -R99, RZ ;  /* 0x80000063ff0b7210 */ /* 0x000fc80007f7e0ff */
[----:B------:R-:W-:-:S05]  /*c3d0*/  IADD3.X R15, RZ, ~R98, RZ, P3, !PT ;  /* 0x80000062ff0f7210 */ /* 0x000fca0001ffe4ff */
[----:B------:R-:W-:Y:S02]  /*c3e0*/  IMAD R4, R15, R90, RZ ;  /* 0x0000005a0f047224 */ /* 0x000fe400078e02ff */
[----:B------:R-:W-:-:S04]  /*c3f0*/  IMAD.WIDE.U32 R14, R90, R11, R12 ;  /* 0x0000000b5a0e7225 */ /* 0x000fc800078e000c */
[----:B------:R-:W-:Y:S01]  /*c400*/  IMAD R4, R0, R11, R4 ;  /* 0x0000000b00047224 */ /* 0x000fe200078e0204 */
[----:B------:R-:W-:Y:S02]  /*c410*/  MOV R11, R99 ;  /* 0x00000063000b7202 */ /* 0x000fe40000000f00 */
[----:B------:R-:W-:Y:S02]  /*c420*/  MOV R10, R14 ;  /* 0x0000000e000a7202 */ /* 0x000fe40000000f00 */
[----:B------:R-:W-:Y:S01]  /*c430*/  IADD3 R4, R4, R15, RZ ;  /* 0x0000000f04047210 */ /* 0x000fe20007ffe0ff */
[----:B------:R-:W-:Y:S05]  /*c440*/  BRA `(.L_x_135) ;  /* 0x0000000000547947 */ /* 0x000fea0003800000 */
.L_x_134:
[----:B------:R-:W1:Y:S01]  /*c450*/  I2F.U32.RP R14, R90 ;  /* 0x0000005a000e7306 */ /* 0x000e620000209000 */
[----:B------:R-:W-:-:S07]  /*c460*/  ISETP.NE.U32.AND P3, PT, R90, RZ, PT ;  /* 0x000000ff5a00720c */ /* 0x000fce0003f65070 */
[----:B-1----:R-:W1:Y:S02]  /*c470*/  MUFU.RCP R10, R14 ;  /* 0x0000000e000a7308 */ /* 0x002e640000001000 */
[----:B-1----:R-:W-:-:S06]  /*c480*/  IADD3 R10, R10, 0xffffffe, RZ ;  /* 0x0ffffffe0a0a7810 */ /* 0x002fcc0007ffe0ff */
[----:B------:R-:W1:Y:S02]  /*c490*/  F2I.FTZ.U32.TRUNC.NTZ R11, R10 ;  /* 0x0000000a000b7305 */ /* 0x000e64000021f000 */
[----:B-1----:R-:W-:Y:S01]  /*c4a0*/  IADD3 R4, RZ, -R11, RZ ;  /* 0x8000000bff047210 */ /* 0x002fe20007ffe0ff */
[----:B------:R-:W-:-:S04]  /*c4b0*/  IMAD.MOV.U32 R10, RZ, RZ, RZ ;  /* 0x000000ffff0a7224 */ /* 0x000fc800078e00ff */
        /* <DEDUP_REMOVED lines=14> */
.L_x_135:
[----:B------:R-:W-:Y:S05]  /*c5a0*/  BSYNC B0 ;  /* 0x0000000000007941 */ /* 0x000fea0003800000 */
.L_x_133:
[--C-:B------:R-:W-:Y:S01]  /*c5b0*/  SHF.R.U64 R14, R10, 0x3, R4.reuse ;  /* 0x000000030a0e7819 */ /* 0x100fe20000001204 */
[----:B------:R-:W-:Y:S01]  /*c5c0*/  VIADD R10, R96, 0x11 ;  /* 0x00000011600a7836 */ /* 0x000fe20000000000 */
[----:B------:R-:W-:Y:S01]  /*c5d0*/  ULDC UR4, c[0x0][0x210] ;  /* 0x0000840000047ab9 */ /* 0x000fe20000000800 */
[----:B------:R-:W-:Y:S02]  /*c5e0*/  SHF.R.U32.HI R15, RZ, 0x3, R4 ;  /* 0x00000003ff0f7819 */ /* 0x000fe40000011604 */
[----:B------:R-:W-:Y:S02]  /*c5f0*/  ISETP.LE.U32.AND P3, PT, R11, R14, PT ;  /* 0x0000000e0b00720c */ /* 0x000fe40003f63070 */
        /* <DEDUP_REMOVED lines=15> */
.L_x_137:
        /* <DEDUP_REMOVED lines=19> */
.L_x_138:
[----:B------:R-:W-:Y:S05]  /*c820*/  BSYNC B0 ;  /* 0x0000000000007941 */ /* 0x000fea0003800000 */
.L_x_136:
        /* <DEDUP_REMOVED lines=32> */
.L_x_140:
        /* <DEDUP_REMOVED lines=21> */
.L_x_141:
[----:B------:R-:W-:Y:S05]  /*cb80*/  BSYNC B0 ;  /* 0x0000000000007941 */ /* 0x000fea0003800000 */
.L_x_139:
        /* <DEDUP_REMOVED lines=20> */
.L_x_143:
        /* <DEDUP_REMOVED lines=19> */
.L_x_144:
[----:B------:R-:W-:Y:S05]  /*ce00*/  BSYNC B0 ;  /* 0x0000000000007941 */ /* 0x000fea0003800000 */
.L_x_142:
        /* <DEDUP_REMOVED lines=32> */
.L_x_146:
        /* <DEDUP_REMOVED lines=21> */
.L_x_147:
[----:B------:R-:W-:Y:S05]  /*d160*/  BSYNC B0 ;  /* 0x0000000000007941 */ /* 0x000fea0003800000 */
.L_x_145:
        /* <DEDUP_REMOVED lines=20> */
.L_x_149:
        /* <DEDUP_REMOVED lines=19> */
.L_x_150:
[----:B------:R-:W-:Y:S05]  /*d3e0*/  BSYNC B0 ;  /* 0x0000000000007941 */ /* 0x000fea0003800000 */
.L_x_148:
        /* <DEDUP_REMOVED lines=9> */
.L_x_126:
[----:B------:R-:W-:Y:S01]  /*d480*/  ULDC UR4, c[0x0][0x214] ;  /* 0x0000850000047ab9 */ /* 0x000fe20000000800 */
[C---:B------:R-:W-:Y:S01]  /*d490*/  VIADD R4, R94.reuse, 0x20 ;  /* 0x000000205e047836 */ /* 0x040fe20000000000 */
[----:B------:R-:W-:-:S04]  /*d4a0*/  ISETP.GE.AND P0, PT, R94, UR4, PT ;  /* 0x000000045e007c0c */ /* 0x000fc8000bf06270 */
[----:B------:R-:W-:Y:S02]  /*d4b0*/  ISETP.GE.AND P5, PT, R4, UR4, PT ;  /* 0x0000000404007c0c */ /* 0x000fe4000bfa6270 */
[C---:B------:R-:W-:Y:S02]  /*d4c0*/  ISETP.LT.AND P3, PT, R5.reuse, UR6, !P0 ;  /* 0x0000000605007c0c */ /* 0x040fe4000c761270 */
[----:B------:R-:W-:Y:S01]  /*d4d0*/  ISETP.LT.AND P1, PT, R5, UR6, !P5 ;  /* 0x0000000605007c0c */ /* 0x000fe2000ef21270 */
[----:B------:R-:W-:Y:S01]  /*d4e0*/  VIADD R4, R96, 0x11 ;  /* 0x0000001160047836 */ /* 0x000fe20000000000 */
[----:B------:R-:W-:-:S05]  /*d4f0*/  IADD3 R14, P4, R70, R8, RZ ;  /* 0x00000008460e7210 */ /* 0x000fca0007f9e0ff */
[----:B------:R-:W-:Y:S01]  /*d500*/  IMAD.X R15, R71, 0x1, R9, P4 ;  /* 0x00000001470f7824 */ /* 0x000fe200020e0609 */
[----:B------:R-:W-:-:S03]  /*d510*/  ISETP.LT.AND P4, PT, R4, UR6, !P0 ;  /* 0x0000000604007c0c */ /* 0x000fc6000c781270 */
[----:B------:R-:W4:Y:S01]  /*d520*/  @P3 LDG.E.LTC128B.64 R88, desc[UR16][R8.64] ;  /* 0x0000001008583981 */ /* 0x000f22000c1e1b20 */
[----:B------:R-:W-:-:S03]  /*d530*/  IADD3 R13, P3, R70, 0x100, RZ ;  /* 0x00000100460d7810 */ /* 0x000fc60007f7e0ff */
[----:B------:R1:W4:Y:S01]  /*d540*/  @P1 LDG.E.LTC128B.64 R86, desc[UR16][R8.64+0x100] ;  /* 0x0001001008561981 */ /* 0x000322000c1e1b20 */
[----:B------:R-:W-:Y:S01]  /*d550*/  ISETP.LT.AND P1, PT, R4, UR6, !P5 ;  /* 0x0000000604007c0c */ /* 0x000fe2000ef21270 */
[----:B------:R-:W-:Y:S01]  /*d560*/  IMAD.X R11, RZ, RZ, R71, P3 ;  /* 0x000000ffff0b7224 */ /* 0x000fe200018e0647 */
[----:B------:R-:W-:Y:S01]  /*d570*/  IADD3 R18, P3, R13, R8, RZ ;  /* 0x000000080d127210 */ /* 0x000fe20007f7e0ff */
[----:B------:R-:W-:Y:S02]  /*d580*/  VIADD R4, R96, 0x12 ;  /* 0x0000001260047836 */ /* 0x000fe40000000000 */
[----:B------:R2:W4:Y:S02]  /*d590*/  @P4 LDG.E.LTC128B.64 R84, desc[UR16][R14.64] ;  /* 0x000000100e544981 */ /* 0x000524000c1e1b20 */
[----:B------:R-:W-:Y:S01]  /*d5a0*/  IMAD.X R19, R11, 0x1, R9, P3 ;  /* 0x000000010b137824 */ /* 0x000fe200018e0609 */
[----:B------:R-:W-:-:S05]  /*d5b0*/  ISETP.LT.AND P3, PT, R4, UR6, !P0 ;  /* 0x0000000604007c0c */ /* 0x000fca000c761270 */
[----:B------:R2:W4:Y:S01]  /*d5c0*/  @P1 LDG.E.LTC128B.64 R82, desc[UR16][R18.64] ;  /* 0x0000001012521981 */ /* 0x000522000c1e1b20 */
[----:B------:R-:W-:Y:S01]  /*d5d0*/  ISETP.LT.AND P1, PT, R4, UR6, !P5 ;  /* 0x0000000604007c0c */ /* 0x000fe2000ef21270 */
[----:B------:R-:W-:Y:S01]  /*d5e0*/  VIADD R4, R96, 0x13 ;  /* 0x0000001360047836 */ /* 0x000fe20000000000 */
[----:B-1----:R-:W-:-:S05]  /*d5f0*/  IADD3 R8, P4, R70, R14, RZ ;  /* 0x0000000e46087210 */ /* 0x002fca0007f9e0ff */
[--C-:B------:R-:W-:Y:S01]  /*d600*/  IMAD.X R9, R71, 0x1, R15.reuse, P4 ;  /* 0x0000000147097824 */ /* 0x100fe200020e060f */
[----:B------:R-:W-:Y:S02]  /*d610*/  IADD3 R16, P4, R13, R14, RZ ;  /* 0x0000000e0d107210 */ /* 0x000fe40007f9e0ff */
[C---:B------:R-:W-:Y:S02]  /*d620*/  ISETP.LT.AND P0, PT, R4.reuse, UR6, !P0 ;  /* 0x0000000604007c0c */ /* 0x040fe4000c701270 */
[----:B------:R-:W-:Y:S01]  /*d630*/  ISETP.LT.AND P5, PT, R4, UR6, !P5 ;  /* 0x0000000604007c0c */ /* 0x000fe2000efa1270 */
[----:B------:R2:W4:Y:S01]  /*d640*/  @P3 LDG.E.LTC128B.64 R80, desc[UR16][R8.64] ;  /* 0x0000001008503981 */ /* 0x000522000c1e1b20 */
[----:B------:R-:W-:Y:S01]  /*d650*/  IMAD.X R17, R11, 0x1, R15, P4 ;  /* 0x000000010b117824 */ /* 0x000fe200020e060f */
[----:B------:R-:W-:Y:S02]  /*d660*/  IADD3 R10, P3, R8, R13, RZ ;  /* 0x0000000d080a7210 */ /* 0x000fe40007f7e0ff */
[----:B------:R-:W-:-:S02]  /*d670*/  IADD3 R12, P4, R70, R8, RZ ;  /* 0x00000008460c7210 */ /* 0x000fc40007f9e0ff */
[----:B------:R2:W4:Y:S01]  /*d680*/  @P1 LDG.E.LTC128B.64 R78, desc[UR16][R16.64] ;  /* 0x00000010104e1981 */ /* 0x000522000c1e1b20 */
[----:B------:R-:W-:Y:S02]  /*d690*/  IMAD.X R11, R9, 0x1, R11, P3 ;  /* 0x00000001090b7824 */ /* 0x000fe400018e060b */
[----:B------:R-:W-:-:S03]  /*d6a0*/  IMAD.X R13, R71, 0x1, R9, P4 ;  /* 0x00000001470d7824 */ /* 0x000fc600020e0609 */
[----:B------:R2:W4:Y:S04]  /*d6b0*/  @P5 LDG.E.LTC128B.64 R74, desc[UR16][R10.64] ;  /* 0x000000100a4a5981 */ /* 0x000528000c1e1b20 */
[----:B------:R2:W4:Y:S02]  /*d6c0*/  @P0 LDG.E.LTC128B.64 R76, desc[UR16][R12.64] ;  /* 0x000000100c4c0981 */ /* 0x000524000c1e1b20 */
.L_x_151:
[----:B------:R-:W-:Y:S05]  /*d6d0*/  BSYNC B1 ;  /* 0x0000000000017941 */ /* 0x000fea0003800000 */
.L_x_125:
[----:B------:R-:W-:Y:S01]  /*d6e0*/  BAR.SYNC.DEFER_BLOCKING 0x0 ;  /* 0x0000000000007b1d */ /* 0x000fe20000010000 */
[----:B-12---:R-:W-:Y:S01]  /*d6f0*/  MOV R8, R92 ;  /* 0x0000005c00087202 */ /* 0x006fe20000000f00 */
[----:B------:R-:W-:Y:S01]  /*d700*/  IMAD R11, R73, 0x3, RZ ;  /* 0x00000003490b7824 */ /* 0x000fe200078e02ff */
[----:B------:R-:W-:Y:S02]  /*d710*/  MOV R9, R91 ;  /* 0x0000005b00097202 */ /* 0x000fe40000000f00 */
[----:B------:R-:W-:Y:S01]  /*d720*/  IADD3 R4, R96, 0x18, RZ ;  /* 0x0000001860047810 */ /* 0x000fe20007ffe0ff */
[----:B------:R-:W-:Y:S01]  /*d730*/  BSSY B1, `(.L_x_152) ;  /* 0x00001e1000017945 */ /* 0x000fe20003800000 */
[----:B------:R-:W-:-:S05]  /*d740*/  IMAD.WIDE.U32 R8, R72, 0x3, R8 ;  /* 0x0000000348087825 */ /* 0x000fca00078e0008 */
[----:B------:R-:W-:Y:S01]  /*d750*/  IADD3 R11, R9, R11, RZ ;  /* 0x0000000b090b7210 */ /* 0x000fe20007ffe0ff */
[----:B------:R-:W-:-:S04]  /*d760*/  DEPBAR.LE SB5, 0x5 ;  /* 0x0000d1400000791a */ /* 0x000fc80000000000 */
[----:B------:R-:W-:Y:S04]  /*d770*/  STS.128 [R95], R36 ;  /* 0x000000245f007388 */ /* 0x000fe80000000c00 */
[----:B------:R-:W-:Y:S04]  /*d780*/  STS.128 [R95+0x40], R40 ;  /* 0x000040285f007388 */ /* 0x000fe80000000c00 */
[----:B------:R-:W-:Y:S01]  /*d790*/  STS.128 [R95+0x80], R44 ;  /* 0x0000802c5f007388 */ /* 0x000fe20000000c00 */
[----:B------:R-:W-:-:S04]  /*d7a0*/  DEPBAR.LE SB5, 0x4 ;  /* 0x0000d1000000791a */ /* 0x000fc80000000000 */
[----:B------:R-:W-:Y:S01]  /*d7b0*/  STS.128 [R95+0xc0], R48 ;  /* 0x0000c0305f007388 */ /* 0x000fe20000000c00 */
[----:B------:R-:W-:Y:S06]  /*d7c0*/  BAR.SYNC.DEFER_BLOCKING 0x0 ;  /* 0x0000000000007b1d */ /* 0x000fec0000010000 */
[----:B------:R-:W1:Y:S04]  /*d7d0*/  LDS.64 R28, [R93+UR8] ;  /* 0x000000085d1c7984 */ /* 0x000e680008000a00 */
[----:B------:R-:W2:Y:S04]  /*d7e0*/  LDS.64 R16, [R93+UR8+0x100] ;  /* 0x000100085d107984 */ /* 0x000ea80008000a00 */
[----:B------:R-:W3:Y:S04]  /*d7f0*/  LDS.64 R14, [R93+UR8+0x220] ;  /* 0x000220085d0e7984 */ /* 0x000ee80008000a00 */
[----:B------:R-:W3:Y:S04]  /*d800*/  LDS.64 R12, [R93+UR8+0x320] ;  /* 0x000320085d0c7984 */ /* 0x000ee80008000a00 */
[----:B------:R-:W3:Y:S04]  /*d810*/  LDS.64 R22, [R93+UR8+0x440] ;  /* 0x000440085d167984 */ /* 0x000ee80008000a00 */
[----:B------:R-:W3:Y:S04]  /*d820*/  LDS.64 R20, [R93+UR8+0x540] ;  /* 0x000540085d147984 */ /* 0x000ee80008000a00 */
[----:B------:R-:W3:Y:S04]  /*d830*/  LDS.64 R18, [R93+UR8+0x660] ;  /* 0x000660085d127984 */ /* 0x000ee80008000a00 */
[----:B------:R-:W3:Y:S01]  /*d840*/  LDS.64 R24, [R93+UR8+0x760] ;  /* 0x000760085d187984 */ /* 0x000ee20008000a00 */
[----:B-1----:R-:W-:-:S02]  /*d850*/  DMUL R28, R28, R114 ;  /* 0x000000721c1c7228 */ /* 0x002fc40000000000 */
[-C--:B--2---:R-:W-:Y:S02]  /*d860*/  DMUL R16, R16, R114.reuse ;  /* 0x0000007210107228 */ /* 0x084fe40000000000 */
[----:B---3--:R-:W-:-:S04]  /*d870*/  DMUL R14, R14, R114 ;  /* 0x000000720e0e7228 */ /* 0x008fc80000000000 */
[----:B----4-:R-:W-:Y:S02]  /*d880*/  DFMA R28, R88, R112, R28 ;  /* 0x00000070581c722b */ /* 0x010fe4000000001c */
[----:B------:R-:W-:Y:S02]  /*d890*/  DMUL R12, R12, R114 ;  /* 0x000000720c0c7228 */ /* 0x000fe40000000000 */
[----:B------:R-:W-:Y:S02]  /*d8a0*/  DFMA R16, R86, R112, R16 ;  /* 0x000000705610722b */ /* 0x000fe40000000010 */
[----:B------:R-:W-:Y:S02]  /*d8b0*/  DMUL R22, R22, R114 ;  /* 0x0000007216167228 */ /* 0x000fe40000000000 */
[----:B------:R-:W-:Y:S02]  /*d8c0*/  DFMA R14, R84, R112, R14 ;  /* 0x00000070540e722b */ /* 0x000fe4000000000e */
[----:B------:R-:W-:-:S02]  /*d8d0*/  DMUL R20, R20, R114 ;  /* 0x0000007214147228 */ /* 0x000fc40000000000 */
[----:B------:R-:W-:Y:S02]  /*d8e0*/  DFMA R12, R82, R112, R12 ;  /* 0x00000070520c722b */ /* 0x000fe4000000000c */
[----:B------:R-:W-:Y:S02]  /*d8f0*/  DMUL R18, R18, R114 ;  /* 0x0000007212127228 */ /* 0x000fe40000000000 */
[----:B------:R-:W-:Y:S02]  /*d900*/  DFMA R22, R80, R112, R22 ;  /* 0x000000705016722b */ /* 0x000fe40000000016 */
[----:B------:R-:W-:Y:S02]  /*d910*/  DMUL R24, R24, R114 ;  /* 0x0000007218187228 */ /* 0x000fe40000000000 */
        /* <DEDUP_REMOVED lines=31> */
.L_x_155:
        /* <DEDUP_REMOVED lines=23> */
.L_x_156:
[----:B------:R-:W-:Y:S05]  /*dc80*/  BSYNC B0 ;  /* 0x0000000000007941 */ /* 0x000fea0003800000 */
.L_x_154:
        /* <DEDUP_REMOVED lines=21> */
.L_x_158:
        /* <DEDUP_REMOVED lines=19> */
.L_x_159:
[----:B------:R-:W-:Y:S05]  /*df10*/  BSYNC B0 ;  /* 0x0000000000007941 */ /* 0x000fea0003800000 */
.L_x_157:
        /* <DEDUP_REMOVED lines=39> */
.L_x_161:
[----:B------:R-:W-:Y:S01]  /*e190*/  ULDC UR4, c[0x0][0x2f0] ;  /* 0x0000bc0000047ab9 */ /* 0x000fe20000000800 */
[----:B------:R-:W-:Y:S01]  /*e1a0*/  IMAD.MOV.U32 R34, RZ, RZ, RZ ;  /* 0x000000ffff227224 */ /* 0x000fe200078e00ff */
[----:B------:R-:W-:-:S04]  /*e1b0*/  MOV R31, UR4 ;  /* 0x00000004001f7c02 */ /* 0x000fc80008000f00 */
[----:B------:R-:W2:Y:S01]  /*e1c0*/  I2F.U32.RP R32, R31 ;  /* 0x0000001f00207306 */ /* 0x000ea20000209000 */
[----:B------:R-:W-:-:S07]  /*e1d0*/  ISETP.NE.U32.AND P3, PT, R31, RZ, PT ;  /* 0x000000ff1f00720c */ /* 0x000fce0003f65070 */
[----:B--2---:R-:W2:Y:S02]  /*e1e0*/  MUFU.RCP R30, R32 ;  /* 0x00000020001e7308 */ /* 0x004ea40000001000 */
[----:B--2---:R-:W-:-:S06]  /*e1f0*/  VIADD R30, R30, 0xffffffe ;  /* 0x0ffffffe1e1e7836 */ /* 0x004fcc0000000000 */
[----:B------:R-:W1:Y:S02]  /*e200*/  F2I.FTZ.U32.TRUNC.NTZ R35, R30 ;  /* 0x0000001e00237305 */ /* 0x000e64000021f000 */
[----:B-1----:R-:W-:-:S05]  /*e210*/  IMAD R17, R35, R31, RZ ;  /* 0x0000001f23117224 */ /* 0x002fca00078e02ff */
        /* <DEDUP_REMOVED lines=14> */
.L_x_162:
[----:B------:R-:W-:Y:S05]  /*e300*/  BSYNC B0 ;  /* 0x0000000000007941 */ /* 0x000fea0003800000 */
.L_x_160:
        /* <DEDUP_REMOVED lines=21> */
.L_x_164:
        /* <DEDUP_REMOVED lines=19> */
.L_x_165:
[----:B------:R-:W-:Y:S05]  /*e590*/  BSYNC B0 ;  /* 0x0000000000007941 */ /* 0x000fea0003800000 */
.L_x_163:
        /* <DEDUP_REMOVED lines=37> */
.L_x_167:
        /* <DEDUP_REMOVED lines=23> */
.L_x_168:
[----:B------:R-:W-:Y:S05]  /*e960*/  BSYNC B0 ;  /* 0x0000000000007941 */ /* 0x000fea0003800000 */
.L_x_166:
        /* <DEDUP_REMOVED lines=21> */
.L_x_170:
[----:B-1----:R-:W1:Y:S01]  /*eac0*/  I2F.U32.RP R22, R27 ;  /* 0x0000001b00167306 */ /* 0x002e620000209000 */
        /* <DEDUP_REMOVED lines=18> */
.L_x_171:
[----:B------:R-:W-:Y:S05]  /*ebf0*/  BSYNC B0 ;  /* 0x0000000000007941 */ /* 0x000fea0003800000 */
.L_x_169:
        /* <DEDUP_REMOVED lines=37> */
.L_x_173:
        /* <DEDUP_REMOVED lines=23> */
.L_x_174:
[----:B------:R-:W-:Y:S05]  /*efc0*/  BSYNC B0 ;  /* 0x0000000000007941 */ /* 0x000fea0003800000 */
.L_x_172:
        /* <DEDUP_REMOVED lines=21> */
.L_x_176:
        /* <DEDUP_REMOVED lines=19> */
.L_x_177:
[----:B------:R-:W-:Y:S05]  /*f250*/  BSYNC B0 ;  /* 0x0000000000007941 */ /* 0x000fea0003800000 */
.L_x_175:
        /* <DEDUP_REMOVED lines=9> */
.L_x_153:
        /* <DEDUP_REMOVED lines=37> */
.L_x_178:
[----:B------:R-:W-:Y:S05]  /*f540*/  BSYNC B1 ;  /* 0x0000000000017941 */ /* 0x000fea0003800000 */
.L_x_152:
[----:B------:R-:W-:Y:S01]  /*f550*/  ULDC.64 UR4, c[0x0][0x310] ;  /* 0x0000c40000047ab9 */ /* 0x000fe20000000a00 */
[----:B------:R-:W-:Y:S01]  /*f560*/  BSSY B1, `(.L_x_179) ;  /* 0x00001a2000017945 */ /* 0x000fe20003800000 */
[----:B------:R-:W-:-:S04]  /*f570*/  IADD3 R6, P0, R6, UR4, RZ ;  /* 0x0000000406067c10 */ /* 0x000fc8000ff1e0ff */
[----:B------:R-:W-:Y:S01]  /*f580*/  IADD3.X R7, R7, UR5, RZ, P0, !PT ;  /* 0x0000000507077c10 */ /* 0x000fe200087fe4ff */
[----:B------:R-:W-:Y:S08]  /*f590*/  @!P2 BRA `(.L_x_180) ;  /* 0x0000001400dca947 */ /* 0x000ff00003800000 */
[----:B-1----:R-:W-:Y:S01]  /*f5a0*/  IADD3 R14, P0, -R2, R8, RZ ;  /* 0x00000008020e7210 */ /* 0x002fe20007f1e1ff */
        /* <DEDUP_REMOVED lines=10> */
[----:B--2--5:R-:W-:Y:S05]  /*f650*/  CALL.REL.NOINC `($__internal_0_$__cuda_sm20_div_u64) ;  /* 0x000000b0000c7944 */ /* 0x024fea0003c00000 */
        /* <DEDUP_REMOVED lines=8> */
.L_x_182:
[----:B------:R-:W1:Y:S01]  /*f6e0*/  I2F.U32.RP R16, R90 ;  /* 0x0000005a00107306 */ /* 0x000e620000209000 */
[----:B--2---:R-:W-:Y:S01]  /*f6f0*/  IMAD.MOV.U32 R12, RZ, RZ, RZ ;  /* 0x000000ffff0c7224 */ /* 0x004fe200078e00ff */
        /* <DEDUP_REMOVED lines=19> */
.L_x_183:
[----:B------:R-:W-:Y:S05]  /*f830*/  BSYNC B0 ;  /* 0x0000000000007941 */ /* 0x000fea0003800000 */
.L_x_181:
        /* <DEDUP_REMOVED lines=21> */
.L_x_185:
        /* <DEDUP_REMOVED lines=19> */
.L_x_186:
[----:B------:R-:W-:Y:S05]  /*fac0*/  BSYNC B0 ;  /* 0x0000000000007941 */ /* 0x000fea0003800000 */
.L_x_184:
        /* <DEDUP_REMOVED lines=33> */
.L_x_188:
        /* <DEDUP_REMOVED lines=21> */
.L_x_189:
[----:B------:R-:W-:Y:S05]  /*fe30*/  BSYNC B0 ;  /* 0x0000000000007941 */ /* 0x000fea0003800000 */
.L_x_187:
        /* <DEDUP_REMOVED lines=20> */
.L_x_191:
        /* <DEDUP_REMOVED lines=19> */
.L_x_192:
[----:B------:R-:W-:Y:S05]  /*100b0*/  BSYNC B0 ;  /* 0x0000000000007941 */ /* 0x000fea0003800000 */
.L_x_190:
        /* <DEDUP_REMOVED lines=32> */
.L_x_194:
        /* <DEDUP_REMOVED lines=21> */
.L_x_195:
[----:B------:R-:W-:Y:S05]  /*10410*/  BSYNC B0 ;  /* 0x0000000000007941 */ /* 0x000fea0003800000 */
.L_x_193:
        /* <DEDUP_REMOVED lines=20> */
.L_x_197:
        /* <DEDUP_REMOVED lines=19> */
.L_x_198:
[----:B------:R-:W-:Y:S05]  /*10690*/  BSYNC B0 ;  /* 0x0000000000007941 */ /* 0x000fea0003800000 */
.L_x_196:
        /* <DEDUP_REMOVED lines=32> */
.L_x_200:
        /* <DEDUP_REMOVED lines=21> */
.L_x_201:
[----:B------:R-:W-:Y:S05]  /*109f0*/  BSYNC B0 ;  /* 0x0000000000007941 */ /* 0x000fea0003800000 */
.L_x_199:
        /* <DEDUP_REMOVED lines=20> */
.L_x_203:
        /* <DEDUP_REMOVED lines=19> */
.L_x_204:
[----:B------:R-:W-:Y:S05]  /*10c70*/  BSYNC B0 ;  /* 0x0000000000007941 */ /* 0x000fea0003800000 */
.L_x_202:
        /* <DEDUP_REMOVED lines=9> */
.L_x_180:
[C---:B------:R-:W-:Y:S01]  /*10d10*/  VIADD R0, R94.reuse, 0x20 ;  /* 0x000000205e007836 */ /* 0x040fe20000000000 */
[----:B------:R-:W-:Y:S02]  /*10d20*/  ULDC UR4, c[0x0][0x214] ;  /* 0x0000850000047ab9 */ /* 0x000fe40000000800 */
[----:B------:R-:W-:Y:S02]  /*10d30*/  ISETP.GE.AND P1, PT, R94, UR4, PT ;  /* 0x000000045e007c0c */ /* 0x000fe4000bf26270 */
[----:B------:R-:W-:Y:S02]  /*10d40*/  ISETP.GE.AND P0, PT, R0, UR4, PT ;  /* 0x0000000400007c0c */ /* 0x000fe4000bf06270 */
[C---:B------:R-:W-:Y:S02]  /*10d50*/  ISETP.LT.AND P3, PT, R4.reuse, UR6, !P1 ;  /* 0x0000000604007c0c */ /* 0x040fe4000cf61270 */
[----:B------:R-:W-:-:S13]  /*10d60*/  ISETP.LT.AND P4, PT, R4, UR6, !P0 ;  /* 0x0000000604007c0c */ /* 0x000fda000c781270 */
[----:B--2---:R-:W-:Y:S02]  /*10d70*/  @P4 IMAD.MOV.U32 R12, RZ, RZ, R8 ;  /* 0x000000ffff0c4224 */ /* 0x004fe400078e0008 */
[----:B------:R-:W-:-:S05]  /*10d80*/  @P4 IMAD.MOV.U32 R13, RZ, RZ, R11 ;  /* 0x000000ffff0d4224 */ /* 0x000fca00078e000b */
[----:B------:R2:W4:Y:S01]  /*10d90*/  @P4 LDG.E.LTC128B.64 R86, desc[UR16][R12.64+0x100] ;  /* 0x000100100c564981 */ /* 0x000522000c1e1b20 */
[----:B------:R-:W-:Y:S01]  /*10da0*/  IADD3 R10, P4, R70, R8, RZ ;  /* 0x00000008460a7210 */ /* 0x000fe20007f9e0ff */
[----:B------:R-:W-:Y:S02]  /*10db0*/  VIADD R3, R96, 0x19 ;  /* 0x0000001960037836 */ /* 0x000fe40000000000 */
[----:B--2---:R-:W-:Y:S02]  /*10dc0*/  @P3 IMAD.MOV.U32 R12, RZ, RZ, R8 ;  /* 0x000000ffff0c3224 */ /* 0x004fe400078e0008 */
[----:B------:R-:W-:-:S05]  /*10dd0*/  @P3 IMAD.MOV.U32 R13, RZ, RZ, R11 ;  /* 0x000000ffff0d3224 */ /* 0x000fca00078e000b */
[----:B------:R2:W4:Y:S01]  /*10de0*/  @P3 LDG.E.LTC128B.64 R88, desc[UR16][R12.64] ;  /* 0x000000100c583981 */ /* 0x000522000c1e1b20 */
[C---:B------:R-:W-:Y:S01]  /*10df0*/  IADD3 R0, P3, R70.reuse, 0x100, RZ ;  /* 0x0000010046007810 */ /* 0x040fe20007f7e0ff */
[----:B------:R-:W-:Y:S01]  /*10e00*/  IMAD.X R11, R71, 0x1, R11, P4 ;  /* 0x00000001470b7824 */ /* 0x000fe200020e060b */
[C---:B------:R-:W-:Y:S02]  /*10e10*/  ISETP.LT.AND P4, PT, R3.reuse, UR6, !P1 ;  /* 0x0000000603007c0c */ /* 0x040fe4000cf81270 */
[----:B------:R-:W-:Y:S01]  /*10e20*/  IADD3 R8, P5, R70, R10, RZ ;  /* 0x0000000a46087210 */ /* 0x000fe20007fbe0ff */
[----:B------:R-:W-:Y:S01]  /*10e30*/  IMAD.X R2, RZ, RZ, R71, P3 ;  /* 0x000000ffff027224 */ /* 0x000fe200018e0647 */
[----:B------:R-:W-:Y:S01]  /*10e40*/  ISETP.LT.AND P3, PT, R3, UR6, !P0 ;  /* 0x0000000603007c0c */ /* 0x000fe2000c761270 */
[----:B------:R-:W-:Y:S02]  /*10e50*/  VIADD R3, R96, 0x1a ;  /* 0x0000001a60037836 */ /* 0x000fe40000000000 */
[----:B------:R-:W-:Y:S01]  /*10e60*/  IMAD.X R9, R71, 0x1, R11, P5 ;  /* 0x0000000147097824 */ /* 0x000fe200028e060b */
[----:B------:R-:W-:-:S05]  /*10e70*/  IADD3 R70, P5, R70, R8, RZ ;  /* 0x0000000846467210 */ /* 0x000fca0007fbe0ff */
[----:B------:R3:W4:Y:S01]  /*10e80*/  @P4 LDG.E.LTC128B.64 R84, desc[UR16][R10.64] ;  /* 0x000000100a544981 */ /* 0x000722000c1e1b20 */
[----:B------:R-:W-:Y:S01]  /*10e90*/  ISETP.LT.AND P4, PT, R3, UR6, !P1 ;  /* 0x0000000603007c0c */ /* 0x000fe2000cf81270 */
[----:B------:R-:W-:Y:S02]  /*10ea0*/  IMAD.X R71, R71, 0x1, R9, P5 ;  /* 0x0000000147477824 */ /* 0x000fe400028e0609 */
[----:B------:R3:W4:Y:S01]  /*10eb0*/  @P3 LDG.E.LTC128B.64 R82, desc[UR16][R10.64+0x100] ;  /* 0x000100100a523981 */ /* 0x000722000c1e1b20 */
[----:B------:R-:W-:Y:S01]  /*10ec0*/  ISETP.LT.AND P3, PT, R3, UR6, !P0 ;  /* 0x0000000603007c0c */ /* 0x000fe2000c761270 */
[----:B------:R-:W-:Y:S01]  /*10ed0*/  VIADD R3, R96, 0x1b ;  /* 0x0000001b60037836 */ /* 0x000fe20000000000 */
[----:B--2---:R-:W-:-:S04]  /*10ee0*/  IADD3 R12, P5, R0, R10, RZ ;  /* 0x0000000a000c7210 */ /* 0x004fc80007fbe0ff */
[C---:B------:R-:W-:Y:S02]  /*10ef0*/  ISETP.LT.AND P1, PT, R3.reuse, UR6, !P1 ;  /* 0x0000000603007c0c */ /* 0x040fe4000cf21270 */
[----:B------:R-:W-:Y:S01]  /*10f00*/  ISETP.LT.AND P0, PT, R3, UR6, !P0 ;  /* 0x0000000603007c0c */ /* 0x000fe2000c701270 */
[----:B------:R-:W-:Y:S01]  /*10f10*/  IMAD.X R13, R2, 0x1, R11, P5 ;  /* 0x00000001020d7824 */ /* 0x000fe200028e060b */
[----:B-1----:R-:W-:Y:S01]  /*10f20*/  IADD3 R14, P5, R8, R0, RZ ;  /* 0x00000000080e7210 */ /* 0x002fe20007fbe0ff */
[----:B------:R3:W4:Y:S04]  /*10f30*/  @P4 LDG.E.LTC128B.64 R80, desc[UR16][R8.64] ;  /* 0x0000001008504981 */ /* 0x000728000c1e1b20 */
[----:B------:R-:W-:Y:S01]  /*10f40*/  IMAD.X R15, R9, 0x1, R2, P5 ;  /* 0x00000001090f7824 */ /* 0x000fe200028e0602 */
[----:B------:R3:W4:Y:S04]  /*10f50*/  @P3 LDG.E.LTC128B.64 R78, desc[UR16][R12.64] ;  /* 0x000000100c4e3981 */ /* 0x000728000c1e1b20 */
[----:B------:R3:W4:Y:S04]  /*10f60*/  @P1 LDG.E.LTC128B.64 R76, desc[UR16][R70.64] ;  /* 0x00000010464c1981 */ /* 0x000728000c1e1b20 */
[----:B------:R3:W4:Y:S02]  /*10f70*/  @P0 LDG.E.LTC128B.64 R74, desc[UR16][R14.64] ;  /* 0x000000100e4a0981 */ /* 0x000724000c1e1b20 */
.L_x_205:
[----:B------:R-:W-:Y:S05]  /*10f80*/  BSYNC B1 ;  /* 0x0000000000017941 */ /* 0x000fea0003800000 */
.L_x_179:
[----:B------:R-:W-:Y:S06]  /*10f90*/  BAR.SYNC.DEFER_BLOCKING 0x0 ;  /* 0x0000000000007b1d */ /* 0x000fec0000010000 */
[----:B-----5:R-:W-:Y:S04]  /*10fa0*/  STS.128 [R95], R64 ;  /* 0x000000405f007388 */ /* 0x020fe80000000c00 */
[----:B------:R-:W-:Y:S04]  /*10fb0*/  STS.128 [R95+0x40], R60 ;  /* 0x0000403c5f007388 */ /* 0x000fe80000000c00 */
[----:B------:R-:W-:Y:S04]  /*10fc0*/  STS.128 [R95+0x80], R56 ;  /* 0x000080385f007388 */ /* 0x000fe80000000c00 */
[----:B------:R-:W-:Y:S01]  /*10fd0*/  STS.128 [R95+0xc0], R52 ;  /* 0x0000c0345f007388 */ /* 0x000fe20000000c00 */
[----:B------:R-:W-:Y:S06]  /*10fe0*/  BAR.SYNC.DEFER_BLOCKING 0x0 ;  /* 0x0000000000007b1d */ /* 0x000fec0000010000 */
[----:B------:R-:W2:Y:S04]  /*10ff0*/  LDS.64 R16, [R93+UR8+0x440] ;  /* 0x000440085d107984 */ /* 0x000ea80008000a00 */
[----:B------:R-:W1:Y:S04]  /*11000*/  LDS.64 R18, [R93+UR8] ;  /* 0x000000085d127984 */ /* 0x000e680008000a00 */
[----:B------:R-:W1:Y:S04]  /*11010*/  LDS.64 R2, [R93+UR8+0x100] ;  /* 0x000100085d027984 */ /* 0x000e680008000a00 */
[----:B---3--:R-:W3:Y:S04]  /*11020*/  LDS.64 R8, [R93+UR8+0x220] ;  /* 0x000220085d087984 */ /* 0x008ee80008000a00 */
[----:B------:R-:W3:Y:S04]  /*11030*/  LDS.64 R10, [R93+UR8+0x320] ;  /* 0x000320085d0a7984 */ /* 0x000ee80008000a00 */
[----:B------:R-:W3:Y:S04]  /*11040*/  LDS.64 R14, [R93+UR8+0x540] ;  /* 0x000540085d0e7984 */ /* 0x000ee80008000a00 */
[----:B------:R-:W3:Y:S04]  /*11050*/  LDS.64 R12, [R93+UR8+0x660] ;  /* 0x000660085d0c7984 */ /* 0x000ee80008000a00 */
[----:B------:R-:W3:Y:S01]  /*11060*/  LDS.64 R20, [R93+UR8+0x760] ;  /* 0x000760085d147984 */ /* 0x000ee20008000a00 */
[----:B--2---:R-:W-:-:S02]  /*11070*/  DMUL R22, R16, R114 ;  /* 0x0000007210167228 */ /* 0x004fc40000000000 */
[-C--:B-1----:R-:W-:Y:S02]  /*11080*/  DMUL R18, R18, R114.reuse ;  /* 0x0000007212127228 */ /* 0x082fe40000000000 */
[-C--:B------:R-:W-:Y:S02]  /*11090*/  DMUL R2, R2, R114.reuse ;  /* 0x0000007202027228 */ /* 0x080fe40000000000 */
        /* <DEDUP_REMOVED lines=9> */
[-C--:B------:R-:W-:Y:S02]  /*11130*/  DFMA R12, R80, R112.reuse, R22 ;  /* 0x00000070500c722b */ /* 0x080fe40000000016 */
[-C--:B------:R-:W-:Y:S02]  /*11140*/  DFMA R14, R78, R112.reuse, R14 ;  /* 0x000000704e0e722b */ /* 0x080fe4000000000e */
[-C--:B------:R-:W-:Y:S02]  /*11150*/  DFMA R16, R76, R112.reuse, R16 ;  /* 0x000000704c10722b */ /* 0x080fe40000000010 */
        /* <DEDUP_REMOVED lines=16> */
[----:B------:R-:W-:Y:S05]  /*11260*/  CALL.REL.NOINC `($__internal_0_$__cuda_sm20_div_u64) ;  /* 0x0000009400087944 */ /* 0x000fea0003c00000 */
        /* <DEDUP_REMOVED lines=12> */
.L_x_208:
        /* <DEDUP_REMOVED lines=23> */
.L_x_209:
[----:B------:R-:W-:Y:S05]  /*114a0*/  BSYNC B0 ;  /* 0x0000000000007941 */ /* 0x000fea0003800000 */
.L_x_207:
        /* <DEDUP_REMOVED lines=19> */
[----:B-1----:R-:W-:Y:S05]  /*115e0*/  CALL.REL.NOINC `($__internal_1_$__cuda_sm20_rem_u64) ;  /* 0x00000094003c7944 */ /* 0x002fea0003c00000 */
[----:B------:R-:W-:Y:S05]  /*115f0*/  BRA `(.L_x_212) ;  /* 0x00000000004c7947 */ /* 0x000fea0003800000 */
.L_x_211:
        /* <DEDUP_REMOVED lines=19> */
.L_x_212:
[----:B------:R-:W-:Y:S05]  /*11730*/  BSYNC B0 ;  /* 0x0000000000007941 */ /* 0x000fea0003800000 */
.L_x_210:
        /* <DEDUP_REMOVED lines=26> */
[----:B-1----:R-:W-:Y:S05]  /*118e0*/  CALL.REL.NOINC `($__internal_0_$__cuda_sm20_div_u64) ;  /* 0x0000008c00687944 */ /* 0x002fea0003c00000 */
        /* <DEDUP_REMOVED lines=12> */
.L_x_214:
        /* <DEDUP_REMOVED lines=23> */
.L_x_215:
[----:B------:R-:W-:Y:S05]  /*11b20*/  BSYNC B0 ;  /* 0x0000000000007941 */ /* 0x000fea0003800000 */
.L_x_213:
        /* <DEDUP_REMOVED lines=21> */
.L_x_217:
        /* <DEDUP_REMOVED lines=19> */
.L_x_218:
[----:B------:R-:W-:Y:S05]  /*11db0*/  BSYNC B0 ;  /* 0x0000000000007941 */ /* 0x000fea0003800000 */
.L_x_216:
        /* <DEDUP_REMOVED lines=37> */
.L_x_220:
[----:B------:R-:W-:Y:S01]  /*12010*/  ULDC UR4, c[0x0][0x2f0] ;  /* 0x0000bc0000047ab9 */ /* 0x000fe20000000800 */
[----:B-1----:R-:W-:Y:S01]  /*12020*/  IMAD.MOV.U32 R10, RZ, RZ, RZ ;  /* 0x000000ffff0a7224 */ /* 0x002fe200078e00ff */
        /* <DEDUP_REMOVED lines=21> */
.L_x_221:
[----:B------:R-:W-:Y:S05]  /*12180*/  BSYNC B0 ;  /* 0x0000000000007941 */ /* 0x000fea0003800000 */
.L_x_219:
        /* <DEDUP_REMOVED lines=21> */
.L_x_223:
        /* <DEDUP_REMOVED lines=19> */
.L_x_224:
[----:B------:R-:W-:Y:S05]  /*12410*/  BSYNC B0 ;  /* 0x0000000000007941 */ /* 0x000fea0003800000 */
.L_x_222:
        /* <DEDUP_REMOVED lines=9> */
[----:B------:R-:W-:-:S03]  /*124b0*/  ULDC UR4, c[0x0][0x2f4] ;  /* 0x0000bd0000047ab9 */ /* 0x000fc60000000800 */
[----:B------:R-:W-:Y:S02]  /*124c0*/  IADD3.X R5, R3, UR5, RZ, P2, !PT ;  /* 0x0000000503057c10 */ /* 0x000fe400097fe4ff */
[----:B------:R-:W-:-:S05]  /*124d0*/  IADD3 R68, P2, -R68, R4, RZ ;  /* 0x0000000444447210 */ /* 0x000fca0007f5e1ff */
[----:B------:R-:W-:Y:S02]  /*124e0*/  @P3 IMAD.MOV.U32 R6, RZ, RZ, R2 ;  /* 0x000000ffff063224 */ /* 0x000fe400078e0002 */
[----:B------:R-:W-:Y:S02]  /*124f0*/  @P3 IMAD.MOV.U32 R7, RZ, RZ, R3 ;  /* 0x000000ffff073224 */ /* 0x000fe400078e0003 */
[----:B-1----:R-:W-:Y:S02]  /*12500*/  IMAD.U32 R3, RZ, RZ, UR4 ;  /* 0x00000004ff037e24 */ /* 0x002fe4000f8e00ff */
        /* <DEDUP_REMOVED lines=24> */
.L_x_226:
        /* <DEDUP_REMOVED lines=11> */
[----:B------:R-:W-:Y:S01]  /*12740*/  IMAD.HI.U32 R0, R9, R68, RZ ;  /* 0x0000004409007227 */ /* 0x000fe200078e00ff */
[----:B------:R-:W-:-:S04]  /*12750*/  MOV R9, RZ ;  /* 0x000000ff00097202 */ /* 0x000fc80000000f00 */
        /* <DEDUP_REMOVED lines=10> */
.L_x_227:
[----:B------:R-:W-:Y:S05]  /*12800*/  BSYNC B0 ;  /* 0x0000000000007941 */ /* 0x000fea0003800000 */
.L_x_225:
[----:B------:R-:W-:Y:S01]  /*12810*/  VIADD R96, R96, 0x1b ;  /* 0x0000001b60607836 */ /* 0x000fe20000000000 */
[--C-:B------:R-:W-:Y:S01]  /*12820*/  SHF.R.U64 R11, R6, 0x3, R9.reuse ;  /* 0x00000003060b7819 */ /* 0x100fe20000001209 */
[----:B------:R-:W-:Y:S01]  /*12830*/  ULDC UR4, c[0x0][0x210] ;  /* 0x0000840000047ab9 */ /* 0x000fe20000000800 */
[----:B------:R-:W-:Y:S01]  /*12840*/  SHF.R.U32.HI R9, RZ, 0x3, R9 ;  /* 0x00000003ff097819 */ /* 0x000fe20000011609 */
[----:B------:R-:W-:Y:S01]  /*12850*/  BSSY B0, `(.L_x_228) ;  /* 0x0000025000007945 */ /* 0x000fe20003800000 */
[----:B------:R-:W-:Y:S02]  /*12860*/  ISETP.LE.U32.AND P2, PT, R0, R11, PT ;  /* 0x0000000b0000720c */ /* 0x000fe40003f43070 */
[----:B------:R-:W-:Y:S02]  /*12870*/  SHF.R.S32.HI R2, RZ, 0x1f, R0 ;  /* 0x0000001fff027819 */ /* 0x000fe40000011400 */
[C---:B------:R-:W-:Y:S02]  /*12880*/  ISETP.LT.AND P1, PT, R96.reuse, UR4, !P1 ;  /* 0x0000000460007c0c */ /* 0x040fe4000cf21270 */
[----:B------:R-:W-:-:S02]  /*12890*/  ISETP.LT.AND P0, PT, R96, UR4, !P0 ;  /* 0x0000000460007c0c */ /* 0x000fc4000c701270 */
        /* <DEDUP_REMOVED lines=13> */
.L_x_229:
        /* <DEDUP_REMOVED lines=19> */
.L_x_230:
[----:B------:R-:W-:Y:S05]  /*12aa0*/  BSYNC B0 ;  /* 0x0000000000007941 */ /* 0x000fea0003800000 */
.L_x_228:
[--C-:B------:R-:W-:Y:S02]  /*12ab0*/  SHF.R.U64 R7, R104, 0x3, R105.reuse ;  /* 0x0000000368077819 */ /* 0x100fe40000001269 */
[----:B------:R-:W-:Y:S02]  /*12ac0*/  SHF.R.U32.HI R3, RZ, 0x3, R105 ;  /* 0x00000003ff037819 */ /* 0x000fe40000011669 */
[----:B------:R-:W-:-:S04]  /*12ad0*/  ISETP.LE.U32.AND P1, PT, R0, R7, PT ;  /* 0x000000070000720c */ /* 0x000fc80003f23070 */
[----:B------:R-:W-:-:S13]  /*12ae0*/  ISETP.LE.U32.AND.EX P0, PT, R2, R3, P0, P1 ;  /* 0x000000030200720c */ /* 0x000fda0000703110 */
[----:B------:R-:W-:Y:S05]  /*12af0*/  @!P0 BRA `(.L_x_231) ;  /* 0x0000007800988947 */ /* 0x000fea0003800000 */
[----:B------:R2:W-:Y:S01]  /*12b00*/  STG.E.64 desc[UR16][R4.64+0x100], R112 ;  /* 0x0001007004007986 */ /* 0x0005e2000c101b10 */
[----:B------:R-:W-:Y:S05]  /*12b10*/  BRA `(.L_x_231) ;  /* 0x0000007800907947 */ /* 0x000fea0003800000 */
.L_x_206:
[----:B------:R-:W-:Y:S01]  /*12b20*/  ULDC UR4, c[0x0][0x214] ;  /* 0x0000850000047ab9 */ /* 0x000fe20000000800 */
[----:B------:R-:W-:Y:S01]  /*12b30*/  VIADD R0, R96, 0x19 ;  /* 0x0000001960007836 */ /* 0x000fe20000000000 */
[C---:B------:R-:W-:Y:S01]  /*12b40*/  ISETP.GE.AND P1, PT, R94.reuse, UR4, PT ;  /* 0x000000045e007c0c */ /* 0x040fe2000bf26270 */
[----:B------:R-:W-:-:S03]  /*12b50*/  VIADD R94, R94, 0x20 ;  /* 0x000000205e5e7836 */ /* 0x000fc60000000000 */
[----:B------:R-:W-:Y:S02]  /*12b60*/  ISETP.LT.AND P4, PT, R4, UR6, !P1 ;  /* 0x0000000604007c0c */ /* 0x000fe4000cf81270 */
[----:B------:R-:W-:Y:S01]  /*12b70*/  ISETP.GE.AND P2, PT, R94, UR4, PT ;  /* 0x000000045e007c0c */ /* 0x000fe2000bf46270 */
[----:B------:R-:W-:Y:S01]  /*12b80*/  ULDC.64 UR4, c[0x0][0x2f8] ;  /* 0x0000be0000047ab9 */ /* 0x000fe20000000a00 */
[----:B------:R-:W-:Y:S01]  /*12b90*/  ISETP.LT.AND P3, PT, R0, UR6, !P1 ;  /* 0x0000000600007c0c */ /* 0x000fe2000cf61270 */
[----:B------:R-:W-:Y:S01]  /*12ba0*/  UIADD3 UR8, UP0, UR4, 0x100, URZ ;  /* 0x0000010004087890 */ /* 0x000fe2000ff1e03f */
[----:B------:R-:W-:-:S03]  /*12bb0*/  ISETP.LT.AND P5, PT, R4, UR6, !P2 ;  /* 0x0000000604007c0c */ /* 0x000fc6000d7a1270 */
[----:B------:R-:W-:-:S04]  /*12bc0*/  UIADD3.X UR7, URZ, UR5, URZ, UP0, !UPT ;  /* 0x000000053f077290 */ /* 0x000fc800087fe43f */
[----:B------:R1:W-:Y:S01]  /*12bd0*/  @P4 STG.E.64 desc[UR16][R6.64], R18 ;  /* 0x0000001206004986 */ /* 0x0003e2000c101b10 */
[----:B------:R-:W-:-:S04]  /*12be0*/  IADD3 R4, P4, R6, UR4, RZ ;  /* 0x0000000406047c10 */ /* 0x000fc8000ff9e0ff */
[C---:B------:R-:W-:Y:S01]  /*12bf0*/  IADD3.X R5, R7.reuse, UR5, RZ, P4, !PT ;  /* 0x0000000507057c10 */ /* 0x040fe2000a7fe4ff */
[----:B------:R2:W-:Y:S01]  /*12c00*/  @P5 STG.E.64 desc[UR16][R6.64+0x100], R2 ;  /* 0x0001000206005986 */ /* 0x0005e2000c101b10 */
[----:B------:R-:W-:Y:S01]  /*12c10*/  ISETP.LT.AND P4, PT, R0, UR6, !P2 ;  /* 0x0000000600007c0c */ /* 0x000fe2000d781270 */
[----:B------:R-:W-:Y:S02]  /*12c20*/  VIADD R0, R96, 0x1a ;  /* 0x0000001a60007836 */ /* 0x000fe40000000000 */
[----:B------:R3:W-:Y:S01]  /*12c30*/  @P3 STG.E.64 desc[UR16][R4.64], R8 ;  /* 0x0000000804003986 */ /* 0x0007e2000c101b10 */
[----:B------:R-:W-:Y:S01]  /*12c40*/  IADD3 R20, P3, R6, UR8, RZ ;  /* 0x0000000806147c10 */ /* 0x000fe2000ff7e0ff */
[----:B------:R-:W-:Y:S01]  /*12c50*/  VIADD R96, R96, 0x1b ;  /* 0x0000001b60607836 */ /* 0x000fe20000000000 */
[----:B------:R-:W-:Y:S02]  /*12c60*/  ISETP.LT.AND P2, PT, R0, UR6, !P2 ;  /* 0x0000000600007c0c */ /* 0x000fe4000d741270 */
[----:B------:R-:W-:-:S02]  /*12c70*/  IADD3.X R21, R7, UR7, RZ, P3, !PT ;  /* 0x0000000707157c10 */ /* 0x000fc40009ffe4ff */
[----:B------:R-:W-:Y:S02]  /*12c80*/  ISETP.LT.AND P3, PT, R0, UR6, !P1 ;  /* 0x0000000600007c0c */ /* 0x000fe4000cf61270 */
[----:B------:R-:W-:Y:S01]  /*12c90*/  ISETP.LT.AND P1, PT, R96, UR6, !P1 ;  /* 0x0000000660007c0c */ /* 0x000fe2000cf21270 */
[----:B------:R3:W-:Y:S01]  /*12ca0*/  @P4 STG.E.64 desc[UR16][R20.64], R10 ;  /* 0x0000000a14004986 */ /* 0x0007e2000c101b10 */
[----:B-1----:R-:W-:-:S04]  /*12cb0*/  IADD3 R18, P5, R4, UR4, RZ ;  /* 0x0000000404127c10 */ /* 0x002fc8000ffbe0ff */
[----:B------:R-:W-:Y:S02]  /*12cc0*/  IADD3.X R19, R5, UR5, RZ, P5, !PT ;  /* 0x0000000505137c10 */ /* 0x000fe4000affe4ff */
[----:B--2---:R-:W-:-:S03]  /*12cd0*/  IADD3 R2, P5, R4, UR8, RZ ;  /* 0x0000000804027c10 */ /* 0x004fc6000ffbe0ff */
[----:B------:R1:W-:Y:S01]  /*12ce0*/  @P3 STG.E.64 desc[UR16][R18.64], R12 ;  /* 0x0000000c12003986 */ /* 0x0003e2000c101b10 */
[----:B------:R-:W-:Y:S02]  /*12cf0*/  IADD3.X R3, R5, UR7, RZ, P5, !PT ;  /* 0x0000000705037c10 */ /* 0x000fe4000affe4ff */
[----:B---3--:R-:W-:-:S03]  /*12d00*/  IADD3 R4, P5, R18, UR4, RZ ;  /* 0x0000000412047c10 */ /* 0x008fc6000ffbe0ff */
[----:B------:R1:W-:Y:S01]  /*12d10*/  @P2 STG.E.64 desc[UR16][R2.64], R14 ;  /* 0x0000000e02002986 */ /* 0x0003e2000c101b10 */
[----:B------:R-:W-:-:S05]  /*12d20*/  IADD3.X R5, R19, UR5, RZ, P5, !PT ;  /* 0x0000000513057c10 */ /* 0x000fca000affe4ff */
[----:B------:R1:W-:Y:S01]  /*12d30*/  @P1 STG.E.64 desc[UR16][R4.64], R16 ;  /* 0x0000001004001986 */ /* 0x0003e2000c101b10 */
[----:B------:R-:W-:-:S04]  /*12d40*/  IADD3 R6, P1, R18, UR8, RZ ;  /* 0x0000000812067c10 */ /* 0x000fc8000ff3e0ff */
[----:B------:R-:W-:Y:S01]  /*12d50*/  IADD3.X R7, R19, UR7, RZ, P1, !PT ;  /* 0x0000000713077c10 */ /* 0x000fe20008ffe4ff */
[----:B------:R-:W-:Y:S08]  /*12d60*/  @!P0 BRA `(.L_x_231) ;  /* 0x0000007400fc8947 */ /* 0x000ff00003800000 */
[----:B------:R2:W-:Y:S01]  /*12d70*/  STG.E.64 desc[UR16][R6.64], R112 ;  /* 0x0000007006007986 */ /* 0x0005e2000c101b10 */
[----:B------:R-:W-:Y:S05]  /*12d80*/  BRA `(.L_x_231) ;  /* 0x0000007400f47947 */ /* 0x000fea0003800000 */
.L_x_16:
[----:B------:R-:W-:Y:S01]  /*12d90*/  BAR.SYNC.DEFER_BLOCKING 0x0 ;  /* 0x0000000000007b1d */ /* 0x000fe20000010000 */
[----:B------:R-:W-:-:S05]  /*12da0*/  ISETP.LT.AND P2, PT, R130, UR14, PT ;  /* 0x0000000e82007c0c */ /* 0x000fca000bf41270 */
        /* <DEDUP_REMOVED lines=8> */
[----:B--2---:R-:W2:Y:S04]  /*12e30*/  LDS.64 R70, [R93+UR8] ;  /* 0x000000085d467984 */ /* 0x004ea80008000a00 */
[----:B------:R-:W4:Y:S04]  /*12e40*/  LDS.64 R82, [R93+UR8+0x100] ;  /* 0x000100085d527984 */ /* 0x000f280008000a00 */
[----:B------:R-:W1:Y:S04]  /*12e50*/  LDS.64 R80, [R93+UR8+0x220] ;  /* 0x000220085d507984 */ /* 0x000e680008000a00 */
[----:B------:R-:W1:Y:S04]  /*12e60*/  LDS.64 R78, [R93+UR8+0x320] ;  /* 0x000320085d4e7984 */ /* 0x000e680008000a00 */
[----:B------:R-:W1:Y:S04]  /*12e70*/  LDS.64 R76, [R93+UR8+0x440] ;  /* 0x000440085d4c7984 */ /* 0x000e680008000a00 */
[----:B------:R-:W1:Y:S04]  /*12e80*/  LDS.64 R2, [R93+UR8+0x540] ;  /* 0x000540085d027984 */ /* 0x000e680008000a00 */
[----:B------:R-:W1:Y:S04]  /*12e90*/  LDS.64 R74, [R93+UR8+0x660] ;  /* 0x000660085d4a7984 */ /* 0x000e680008000a00 */
[----:B---3--:R-:W3:Y:S01]  /*12ea0*/  LDS.64 R72, [R93+UR8+0x760] ;  /* 0x000760085d487984 */ /* 0x008ee20008000a00 */
[----:B--2---:R-:W-:-:S02]  /*12eb0*/  DMUL R70, R70, R114 ;  /* 0x0000007246467228 */ /* 0x004fc40000000000 */
[-C--:B----4-:R-:W-:Y:S02]  /*12ec0*/  DMUL R10, R82, R114.reuse ;  /* 0x00000072520a7228 */ /* 0x090fe40000000000 */
[-C--:B-1----:R-:W-:Y:S02]  /*12ed0*/  DMUL R8, R80, R114.reuse ;  /* 0x0000007250087228 */ /* 0x082fe40000000000 */
[-C--:B------:R-:W-:Y:S02]  /*12ee0*/  DMUL R6, R78, R114.reuse ;  /* 0x000000724e067228 */ /* 0x080fe40000000000 */
[-C--:B------:R-:W-:Y:S02]  /*12ef0*/  DMUL R4, R76, R114.reuse ;  /* 0x000000724c047228 */ /* 0x080fe40000000000 */
[-C--:B------:R-:W-:Y:S02]  /*12f00*/  DMUL R2, R2, R114.reuse ;  /* 0x0000007202027228 */ /* 0x080fe40000000000 */
[----:B------:R-:W-:-:S02]  /*12f10*/  DMUL R14, R74, R114 ;  /* 0x000000724a0e7228 */ /* 0x000fc40000000000 */
[----:B---3--:R-:W-:Y:S01]  /*12f20*/  DMUL R12, R72, R114 ;  /* 0x00000072480c7228 */ /* 0x008fe20000000000 */
        /* <DEDUP_REMOVED lines=20> */
[----:B------:R-:W-:-:S03]  /*13070*/  MOV R19, UR5 ;  /* 0x0000000500137c02 */ /* 0x000fc60008000f00 */
[-C--:B------:R-:W-:Y:S02]  /*13080*/  IMAD R16, R16, R17.reuse, RZ ;  /* 0x0000001110107224 */ /* 0x080fe400078e02ff */
[----:B------:R-:W-:-:S04]  /*13090*/  IMAD.WIDE.U32 R72, R0, R17, R72 ;  /* 0x0000001100487225 */ /* 0x000fc800078e0048 */
[----:B------:R-:W-:Y:S01]  /*130a0*/  IMAD R0, R0, R19, R16 ;  /* 0x0000001300007224 */ /* 0x000fe200078e0210 */
[----:B------:R-:W-:Y:S01]  /*130b0*/  MOV R18, R72 ;  /* 0x0000004800127202 */ /* 0x000fe20000000f00 */
[----:B------:R-:W-:-:S03]  /*130c0*/  IMAD.MOV.U32 R16, RZ, RZ, R99 ;  /* 0x000000ffff107224 */ /* 0x000fc600078e0063 */
[----:B------:R-:W-:Y:S01]  /*130d0*/  IADD3 R73, R73, R0, RZ ;  /* 0x0000000049497210 */ /* 0x000fe20007ffe0ff */
[----:B------:R-:W-:Y:S05]  /*130e0*/  BRA `(.L_x_236) ;  /* 0x00000000005c7947 */ /* 0x000fea0003800000 */
.L_x_235:
        /* <DEDUP_REMOVED lines=23> */
.L_x_236:
[----:B------:R-:W-:Y:S05]  /*13260*/  BSYNC B0 ;  /* 0x0000000000007941 */ /* 0x000fea0003800000 */
.L_x_234:
        /* <DEDUP_REMOVED lines=12> */
[----:B------:R-:W-:Y:S02]  /*13330*/  @P3 IMAD.MOV.U32 R72, RZ, RZ, R116 ;  /* 0x000000ffff483224 */ /* 0x000fe400078e0074 */
[----:B------:R-:W-:Y:S01]  /*13340*/  @P3 IMAD.MOV.U32 R73, RZ, RZ, R117 ;  /* 0x000000ffff493224 */ /* 0x000fe200078e0075 */
[----:B------:R-:W-:-:S04]  /*13350*/  ISETP.NE.U32.AND P0, PT, R19, RZ, PT ;  /* 0x000000ff1300720c */ /* 0x000fc80003f05070 */
[----:B------:R1:W-:Y:S09]  /*13360*/  @P3 STG.E.64 desc[UR16][R72.64], R70 ;  /* 0x0000004648003986 */ /* 0x0003f2000c101b10 */
[----:B------:R-:W-:Y:S05]  /*13370*/  @!P0 BRA `(.L_x_238) ;  /* 0x0000000000188947 */ /* 0x000fea0003800000 */
[----:B------:R-:W-:Y:S01]  /*13380*/  ULDC.64 UR4, c[0x0][0x2f0] ;  /* 0x0000bc0000047ab9 */ /* 0x000fe20000000a00 */
[----:B------:R-:W-:Y:S01]  /*13390*/  MOV R100, 0x133d0 ;  /* 0x000133d000647802 */ /* 0x000fe20000000f00 */
[----:B------:R-:W-:Y:S01]  /*133a0*/  IMAD.U32 R102, RZ, RZ, UR4 ;  /* 0x00000004ff667e24 */ /* 0x000fe2000f8e00ff */
[----:B------:R-:W-:Y:S02]  /*133b0*/  MOV R99, UR5 ;  /* 0x0000000500637c02 */ /* 0x000fe40008000f00 */
[----:B-1---5:R-:W-:Y:S05]  /*133c0*/  CALL.REL.NOINC `($__internal_1_$__cuda_sm20_rem_u64) ;  /* 0x0000007400c47944 */ /* 0x022fea0003c00000 */
[----:B------:R-:W-:Y:S05]  /*133d0*/  BRA `(.L_x_239) ;  /* 0x00000000004c7947 */ /* 0x000fea0003800000 */
.L_x_238:
        /* <DEDUP_REMOVED lines=19> */
.L_x_239:
[----:B------:R-:W-:Y:S05]  /*13510*/  BSYNC B0 ;  /* 0x0000000000007941 */ /* 0x000fea0003800000 */
.L_x_237:
[----:B------:R-:W-:Y:S01]  /*13520*/  VIADD R17, R94, 0x20 ;  /* 0x000000205e117836 */ /* 0x000fe20000000000 */
[----:B------:R-:W-:Y:S01]  /*13530*/  ULDC.64 UR4, c[0x0][0x210] ;  /* 0x0000840000047ab9 */ /* 0x000fe20000000a00 */
[--C-:B------:R-:W-:Y:S01]  /*13540*/  SHF.R.U64 R19, R104, 0x3, R105.reuse ;  /* 0x0000000368137819 */ /* 0x100fe20000001269 */
[----:B------:R-:W-:Y:S02]  /*13550*/  BSSY B0, `(.L_x_240) ;  /* 0x000003d000007945 */ /* 0x000fe40003800000 */
[----:B------:R-:W-:Y:S02]  /*13560*/  ISETP.GE.AND P0, PT, R17, UR5, PT ;  /* 0x0000000511007c0c */ /* 0x000fe4000bf06270 */
[----:B------:R-:W-:Y:S02]  /*13570*/  SHF.R.U32.HI R17, RZ, 0x3, R105 ;  /* 0x00000003ff117819 */ /* 0x000fe40000011669 */
        /* <DEDUP_REMOVED lines=35> */
.L_x_241:
        /* <DEDUP_REMOVED lines=23> */
.L_x_242:
[----:B------:R-:W-:Y:S05]  /*13920*/  BSYNC B0 ;  /* 0x0000000000007941 */ /* 0x000fea0003800000 */
.L_x_240:
        /* <DEDUP_REMOVED lines=21> */
.L_x_244:
        /* <DEDUP_REMOVED lines=19> */
.L_x_245:
[----:B------:R-:W-:Y:S05]  /*13bb0*/  BSYNC B0 ;  /* 0x0000000000007941 */ /* 0x000fea0003800000 */
.L_x_243:
        /* <DEDUP_REMOVED lines=37> */
.L_x_247:
        /* <DEDUP_REMOVED lines=23> */
.L_x_248:
[----:B------:R-:W-:Y:S05]  /*13f80*/  BSYNC B0 ;  /* 0x0000000000007941 */ /* 0x000fea0003800000 */
.L_x_246:
        /* <DEDUP_REMOVED lines=21> */
.L_x_250:
        /* <DEDUP_REMOVED lines=19> */
.L_x_251:
[----:B------:R-:W-:Y:S05]  /*14210*/  BSYNC B0 ;  /* 0x0000000000007941 */ /* 0x000fea0003800000 */
.L_x_249:
        /* <DEDUP_REMOVED lines=37> */
.L_x_253:
        /* <DEDUP_REMOVED lines=23> */
.L_x_254:
[----:B------:R-:W-:Y:S05]  /*145e0*/  BSYNC B0 ;  /* 0x0000000000007941 */ /* 0x000fea0003800000 */
.L_x_252:
        /* <DEDUP_REMOVED lines=21> */
.L_x_256:
        /* <DEDUP_REMOVED lines=19> */
.L_x_257:
[----:B------:R-:W-:Y:S05]  /*14870*/  BSYNC B0 ;  /* 0x0000000000007941 */ /* 0x000fea0003800000 */
.L_x_255:
        /* <DEDUP_REMOVED lines=9> */
.L_x_233:
[----:B------:R-:W-:Y:S01]  /*14910*/  ULDC.64 UR6, c[0x0][0x210] ;  /* 0x0000840000067ab9 */ /* 0x000fe20000000a00 */
[C---:B------:R-:W-:Y:S01]  /*14920*/  VIADD R0, R94.reuse, 0x20 ;  /* 0x000000205e007836 */ /* 0x040fe20000000000 */
[----:B------:R-:W-:Y:S01]  /*14930*/  ISETP.GE.AND P1, PT, R94, UR7, PT ;  /* 0x000000075e007c0c */ /* 0x000fe2000bf26270 */
[----:B------:R-:W-:Y:S02]  /*14940*/  ULDC.64 UR4, c[0x0][0x2f8] ;  /* 0x0000be0000047ab9 */ /* 0x000fe40000000a00 */
[----:B------:R-:W-:Y:S01]  /*14950*/  UIADD3 UR9, UP0, UR4, 0x100, URZ ;  /* 0x0000010004097890 */ /* 0x000fe2000ff1e03f */
[----:B------:R-:W-:Y:S02]  /*14960*/  ISETP.LT.AND P4, PT, R96, UR6, !P1 ;  /* 0x0000000660007c0c */ /* 0x000fe4000cf81270 */
[----:B------:R-:W-:Y:S01]  /*14970*/  ISETP.GE.AND P0, PT, R0, UR7, PT ;  /* 0x0000000700007c0c */ /* 0x000fe2000bf06270 */
[----:B------:R-:W-:Y:S01]  /*14980*/  VIADD R0, R96, 0x1 ;  /* 0x0000000160007836 */ /* 0x000fe20000000000 */
[----:B------:R-:W-:-:S02]  /*14990*/  UIADD3.X UR7, URZ, UR5, URZ, UP0, !UPT ;  /* 0x000000053f077290 */ /* 0x000fc400087fe43f */
[----:B------:R-:W-:Y:S02]  /*149a0*/  ISETP.LT.AND P3, PT, R96, UR6, !P0 ;  /* 0x0000000660007c0c */ /* 0x000fe4000c761270 */
[----:B------:R-:W-:-:S05]  /*149b0*/  ISETP.LT.AND P5, PT, R0, UR6, !P1 ;  /* 0x0000000600007c0c */ /* 0x000fca000cfa1270 */
[----:B------:R-:W-:Y:S02]  /*149c0*/  @P4 IMAD.MOV.U32 R18, RZ, RZ, R116 ;  /* 0x000000ffff124224 */ /* 0x000fe400078e0074 */
[----:B------:R-:W-:-:S05]  /*149d0*/  @P4 IMAD.MOV.U32 R19, RZ, RZ, R117 ;  /* 0x000000ffff134224 */ /* 0x000fca00078e0075 */
[----:B------:R1:W-:Y:S01]  /*149e0*/  @P4 STG.E.64 desc[UR16][R18.64], R70 ;  /* 0x0000004612004986 */ /* 0x0003e2000c101b10 */
[----:B------:R-:W-:Y:S01]  /*149f0*/  ISETP.LT.AND P4, PT, R0, UR6, !P0 ;  /* 0x0000000600007c0c */ /* 0x000fe2000c781270 */
[----:B------:R-:W-:Y:S02]  /*14a00*/  VIADD R0, R96, 0x2 ;  /* 0x0000000260007836 */ /* 0x000fe40000000000 */
[----:B-1----:R-:W-:Y:S02]  /*14a10*/  @P3 IMAD.MOV.U32 R70, RZ, RZ, R116 ;  /* 0x000000ffff463224 */ /* 0x002fe400078e0074 */
[----:B------:R-:W-:-:S05]  /*14a20*/  @P3 IMAD.MOV.U32 R71, RZ, RZ, R117 ;  /* 0x000000ffff473224 */ /* 0x000fca00078e0075 */
[----:B------:R1:W-:Y:S01]  /*14a30*/  @P3 STG.E.64 desc[UR16][R70.64+0x100], R10 ;  /* 0x0001000a46003986 */ /* 0x0003e2000c101b10 */
[----:B------:R-:W-:-:S04]  /*14a40*/  IADD3 R16, P3, R116, UR4, RZ ;  /* 0x0000000474107c10 */ /* 0x000fc8000ff7e0ff */
[----:B------:R-:W-:Y:S02]  /*14a50*/  IADD3.X R17, R117, UR5, RZ, P3, !PT ;  /* 0x0000000575117c10 */ /* 0x000fe40009ffe4ff */
[----:B------:R-:W-:-:S03]  /*14a60*/  IADD3 R72, P3, R116, UR9, RZ ;  /* 0x0000000974487c10 */ /* 0x000fc6000ff7e0ff */
[----:B------:R2:W-:Y:S01]  /*14a70*/  @P5 STG.E.64 desc[UR16][R16.64], R8 ;  /* 0x0000000810005986 */ /* 0x0005e2000c101b10 */
[----:B------:R-:W-:Y:S02]  /*14a80*/  IADD3.X R73, R117, UR7, RZ, P3, !PT ;  /* 0x0000000775497c10 */ /* 0x000fe40009ffe4ff */
[----:B------:R-:W-:-:S03]  /*14a90*/  IADD3 R18, P3, R16, UR4, RZ ;  /* 0x0000000410127c10 */ /* 0x000fc6000ff7e0ff */
[----:B------:R3:W-:Y:S01]  /*14aa0*/  @P4 STG.E.64 desc[UR16][R72.64], R6 ;  /* 0x0000000648004986 */ /* 0x0007e2000c101b10 */
[C---:B------:R-:W-:Y:S02]  /*14ab0*/  ISETP.LT.AND P4, PT, R0.reuse, UR6, !P1 ;  /* 0x0000000600007c0c */ /* 0x040fe4000cf81270 */
[----:B------:R-:W-:Y:S02]  /*14ac0*/  IADD3.X R19, R17, UR5, RZ, P3, !PT ;  /* 0x0000000511137c10 */ /* 0x000fe40009ffe4ff */
[----:B------:R-:W-:Y:S01]  /*14ad0*/  ISETP.LT.AND P3, PT, R0, UR6, !P0 ;  /* 0x0000000600007c0c */ /* 0x000fe2000c761270 */
[----:B-1----:R-:W-:Y:S01]  /*14ae0*/  VIADD R10, R96, 0x3 ;  /* 0x00000003600a7836 */ /* 0x002fe20000000000 */
[----:B------:R-:W-:-:S07]  /*14af0*/  IADD3 R70, P5, R16, UR9, RZ ;  /* 0x0000000910467c10 */ /* 0x000fce000ffbe0ff */
[----:B------:R1:W-:Y:S01]  /*14b00*/  @P4 STG.E.64 desc[UR16][R18.64], R4 ;  /* 0x0000000412004986 */ /* 0x0003e2000c101b10 */
[----:B------:R-:W-:Y:S02]  /*14b10*/  IADD3.X R71, R17, UR7, RZ, P5, !PT ;  /* 0x0000000711477c10 */ /* 0x000fe4000affe4ff */
[C---:B------:R-:W-:Y:S02]  /*14b20*/  ISETP.LT.AND P1, PT, R10.reuse, UR6, !P1 ;  /* 0x000000060a007c0c */ /* 0x040fe4000cf21270 */
[----:B------:R-:W-:Y:S01]  /*14b30*/  ISETP.LT.AND P0, PT, R10, UR6, !P0 ;  /* 0x000000060a007c0c */ /* 0x000fe2000c701270 */
[----:B------:R1:W-:Y:S01]  /*14b40*/  @P3 STG.E.64 desc[UR16][R70.64], R2 ;  /* 0x0000000246003986 */ /* 0x0003e2000c101b10 */
[----:B--2---:R-:W-:-:S04]  /*14b50*/  IADD3 R8, P5, R18, UR4, RZ ;  /* 0x0000000412087c10 */ /* 0x004fc8000ffbe0ff */
[----:B------:R-:W-:Y:S02]  /*14b60*/  IADD3.X R9, R19, UR5, RZ, P5, !PT ;  /* 0x0000000513097c10 */ /* 0x000fe4000affe4ff */
[----:B---3--:R-:W-:-:S03]  /*14b70*/  IADD3 R6, P5, R18, UR9, RZ ;  /* 0x0000000912067c10 */ /* 0x008fc6000ffbe0ff */
[----:B------:R1:W-:Y:S01]  /*14b80*/  @P1 STG.E.64 desc[UR16][R8.64], R14 ;  /* 0x0000000e08001986 */ /* 0x0003e2000c101b10 */
[----:B------:R-:W-:-:S05]  /*14b90*/  IADD3.X R7, R19, UR7, RZ, P5, !PT ;  /* 0x0000000713077c10 */ /* 0x000fca000affe4ff */
[----:B------:R1:W-:Y:S04]  /*14ba0*/  @P0 STG.E.64 desc[UR16][R6.64], R12 ;  /* 0x0000000c06000986 */ /* 0x0003e8000c101b10 */
.L_x_258:
[----:B------:R-:W-:Y:S05]  /*14bb0*/  BSYNC B1 ;  /* 0x0000000000017941 */ /* 0x000fea0003800000 */
.L_x_232:
[----:B------:R-:W-:Y:S01]  /*14bc0*/  BAR.SYNC.DEFER_BLOCKING 0x0 ;  /* 0x0000000000007b1d */ /* 0x000fe20000010000 */
[----:B------:R-:W-:-:S05]  /*14bd0*/  VIADD R0, R96, 0x8 ;  /* 0x0000000860007836 */ /* 0x000fca0000000000 */
[----:B------:R-:W-:Y:S01]  /*14be0*/  ULDC.64 UR4, c[0x0][0x310] ;  /* 0x0000c40000047ab9 */ /* 0x000fe20000000a00 */
[----:B------:R-:W-:Y:S01]  /*14bf0*/  BSSY B1, `(.L_x_259) ;  /* 0x00001d9000017945 */ /* 0x000fe20003800000 */
[----:B------:R-:W-:-:S04]  /*14c00*/  DEPBAR.LE SB5, 0x8 ;  /* 0x0000d2000000791a */ /* 0x000fc80000000000 */
[----:B------:R-:W-:Y:S04]  /*14c10*/  STS.128 [R95], R32 ;  /* 0x000000205f007388 */ /* 0x000fe80000000c00 */
[----:B------:R-:W-:Y:S04]  /*14c20*/  STS.128 [R95+0x40], R28 ;  /* 0x0000401c5f007388 */ /* 0x000fe80000000c00 */
[----:B------:R-:W-:Y:S04]  /*14c30*/  STS.128 [R95+0x80], R24 ;  /* 0x000080185f007388 */ /* 0x000fe80000000c00 */
[----:B------:R-:W-:Y:S01]  /*14c40*/  STS.128 [R95+0xc0], R20 ;  /* 0x0000c0145f007388 */ /* 0x000fe20000000c00 */
[----:B------:R-:W-:Y:S06]  /*14c50*/  BAR.SYNC.DEFER_BLOCKING 0x0 ;  /* 0x0000000000007b1d */ /* 0x000fec0000010000 */
[----:B------:R-:W3:Y:S04]  /*14c60*/  LDS.64 R16, [R93+UR8] ;  /* 0x000000085d107984 */ /* 0x000ee80008000a00 */
[----:B-1----:R-:W1:Y:S04]  /*14c70*/  LDS.64 R14, [R93+UR8+0x100] ;  /* 0x000100085d0e7984 */ /* 0x002e680008000a00 */
[----:B--2---:R-:W2:Y:S04]  /*14c80*/  LDS.64 R12, [R93+UR8+0x220] ;  /* 0x000220085d0c7984 */ /* 0x004ea80008000a00 */
[----:B------:R-:W4:Y:S04]  /*14c90*/  LDS.64 R10, [R93+UR8+0x320] ;  /* 0x000320085d0a7984 */ /* 0x000f280008000a00 */
[----:B------:R-:W4:Y:S04]  /*14ca0*/  LDS.64 R8, [R93+UR8+0x440] ;  /* 0x000440085d087984 */ /* 0x000f280008000a00 */
[----:B------:R-:W4:Y:S04]  /*14cb0*/  LDS.64 R6, [R93+UR8+0x540] ;  /* 0x000540085d067984 */ /* 0x000f280008000a00 */
[----:B------:R-:W4:Y:S04]  /*14cc0*/  LDS.64 R4, [R93+UR8+0x660] ;  /* 0x000660085d047984 */ /* 0x000f280008000a00 */
[----:B------:R-:W4:Y:S01]  /*14cd0*/  LDS.64 R2, [R93+UR8+0x760] ;  /* 0x000760085d027984 */ /* 0x000f220008000a00 */
[-C--:B---3--:R-:W-:Y:S01]  /*14ce0*/  DMUL R24, R16, R114.reuse ;  /* 0x0000007210187228 */ /* 0x088fe20000000000 */
[----:B------:R-:W-:Y:S01]  /*14cf0*/  IADD3 R16, P0, R116, UR4, RZ ;  /* 0x0000000474107c10 */ /* 0x000fe2000ff1e0ff */
[----:B-1----:R-:W-:-:S03]  /*14d00*/  DMUL R14, R14, R114 ;  /* 0x000000720e0e7228 */ /* 0x002fc60000000000 */
[----:B------:R-:W-:Y:S01]  /*14d10*/  IADD3.X R17, R117, UR5, RZ, P0, !PT ;  /* 0x0000000575117c10 */ /* 0x000fe200087fe4ff */
[-C--:B--2---:R-:W-:Y:S02]  /*14d20*/  DMUL R12, R12, R114.reuse ;  /* 0x000000720c0c7228 */ /* 0x084fe40000000000 */
[-C--:B----4-:R-:W-:Y:S02]  /*14d30*/  DMUL R10, R10, R114.reuse ;  /* 0x000000720a0a7228 */ /* 0x090fe40000000000 */
[-C--:B------:R-:W-:Y:S02]  /*14d40*/  DMUL R8, R8, R114.reuse ;  /* 0x0000007208087228 */ /* 0x080fe40000000000 */
[-C--:B------:R-:W-:Y:S02]  /*14d50*/  DMUL R6, R6, R114.reuse ;  /* 0x0000007206067228 */ /* 0x080fe40000000000 */
[-C--:B------:R-:W-:Y:S02]  /*14d60*/  DMUL R4, R4, R114.reuse ;  /* 0x0000007204047228 */ /* 0x080fe40000000000 */
[----:B------:R-:W-:Y:S01]  /*14d70*/  DMUL R2, R2, R114 ;  /* 0x0000007202027228 */ /* 0x000fe20000000000 */
        /* <DEDUP_REMOVED lines=28> */
.L_x_262:
        /* <DEDUP_REMOVED lines=23> */
.L_x_263:
[----:B------:R-:W-:Y:S05]  /*150b0*/  BSYNC B0 ;  /* 0x0000000000007941 */ /* 0x000fea0003800000 */
.L_x_261:
        /* <DEDUP_REMOVED lines=21> */
.L_x_265:
[----:B------:R-:W2:Y:S01]  /*15210*/  I2F.U32.RP R22, R23 ;  /* 0x0000001700167306 */ /* 0x000ea20000209000 */
[----:B-1----:R-:W-:Y:S02]  /*15220*/  MOV R24, RZ ;  /* 0x000000ff00187202 */ /* 0x002fe40000000f00 */
[----:B------:R-:W-:-:S05]  /*15230*/  MOV R105, RZ ;  /* 0x000000ff00697202 */ /* 0x000fca0000000f00 */
[----:B--2---:R-:W1:Y:S02]  /*15240*/  MUFU.RCP R21, R22 ;  /* 0x0000001600157308 */ /* 0x004e640000001000 */
        /* <DEDUP_REMOVED lines=15> */
.L_x_266:
[----:B------:R-:W-:Y:S05]  /*15340*/  BSYNC B0 ;  /* 0x0000000000007941 */ /* 0x000fea0003800000 */
.L_x_264:
        /* <DEDUP_REMOVED lines=39> */
.L_x_268:
        /* <DEDUP_REMOVED lines=23> */
.L_x_269:
[----:B------:R-:W-:Y:S05]  /*15730*/  BSYNC B0 ;  /* 0x0000000000007941 */ /* 0x000fea0003800000 */
.L_x_267:
        /* <DEDUP_REMOVED lines=21> */
.L_x_271:
        /* <DEDUP_REMOVED lines=19> */
.L_x_272:
[----:B------:R-:W-:Y:S05]  /*159c0*/  BSYNC B0 ;  /* 0x0000000000007941 */ /* 0x000fea0003800000 */
.L_x_270:
        /* <DEDUP_REMOVED lines=37> */
.L_x_274:
        /* <DEDUP_REMOVED lines=23> */
.L_x_275:
[----:B------:R-:W-:Y:S05]  /*15d90*/  BSYNC B0 ;  /* 0x0000000000007941 */ /* 0x000fea0003800000 */
.L_x_273:
        /* <DEDUP_REMOVED lines=21> */
.L_x_277:
        /* <DEDUP_REMOVED lines=19> */
.L_x_278:
[----:B------:R-:W-:Y:S05]  /*16020*/  BSYNC B0 ;  /* 0x0000000000007941 */ /* 0x000fea0003800000 */
.L_x_276:
        /* <DEDUP_REMOVED lines=37> */
.L_x_280:
        /* <DEDUP_REMOVED lines=23> */
.L_x_281:
[----:B------:R-:W-:Y:S05]  /*163f0*/  BSYNC B0 ;  /* 0x0000000000007941 */ /* 0x000fea0003800000 */
.L_x_279:
        /* <DEDUP_REMOVED lines=21> */
.L_x_283:
        /* <DEDUP_REMOVED lines=19> */
.L_x_284:
[----:B------:R-:W-:Y:S05]  /*16680*/  BSYNC B0 ;  /* 0x0000000000007941 */ /* 0x000fea0003800000 */
.L_x_282:
        /* <DEDUP_REMOVED lines=9> */
.L_x_260:
[C---:B------:R-:W-:Y:S01]  /*16720*/  VIADD R18, R94.reuse, 0x20 ;  /* 0x000000205e127836 */ /* 0x040fe20000000000 */
[----:B------:R-:W-:Y:S02]  /*16730*/  ULDC UR4, c[0x0][0x214] ;  /* 0x0000850000047ab9 */ /* 0x000fe40000000800 */
[----:B------:R-:W-:Y:S02]  /*16740*/  ISETP.GE.AND P1, PT, R94, UR4, PT ;  /* 0x000000045e007c0c */ /* 0x000fe4000bf26270 */
[----:B------:R-:W-:Y:S01]  /*16750*/  ISETP.GE.AND P0, PT, R18, UR4, PT ;  /* 0x0000000412007c0c */ /* 0x000fe2000bf06270 */
[----:B------:R-:W-:Y:S01]  /*16760*/  ULDC.64 UR4, c[0x0][0x2f8] ;  /* 0x0000be0000047ab9 */ /* 0x000fe20000000a00 */
[C---:B------:R-:W-:Y:S01]  /*16770*/  ISETP.LT.AND P4, PT, R0.reuse, UR6, !P1 ;  /* 0x0000000600007c0c */ /* 0x040fe2000cf81270 */
[----:B------:R-:W-:Y:S01]  /*16780*/  UIADD3 UR9, UP0, UR4, 0x100, URZ ;  /* 0x0000010004097890 */ /* 0x000fe2000ff1e03f */
[----:B------:R-:W-:Y:S01]  /*16790*/  ISETP.LT.AND P3, PT, R0, UR6, !P0 ;  /* 0x0000000600007c0c */ /* 0x000fe2000c761270 */
[----:B------:R-:W-:-:S02]  /*167a0*/  VIADD R0, R96, 0x9 ;  /* 0x0000000960007836 */ /* 0x000fc40000000000 */
[----:B------:R-:W-:-:S03]  /*167b0*/  UIADD3.X UR7, URZ, UR5, URZ, UP0, !UPT ;  /* 0x000000053f077290 */ /* 0x000fc600087fe43f */
[----:B------:R-:W-:-:S05]  /*167c0*/  ISETP.LT.AND P5, PT, R0, UR6, !P1 ;  /* 0x0000000600007c0c */ /* 0x000fca000cfa1270 */
[----:B------:R1:W-:Y:S01]  /*167d0*/  @P4 STG.E.64 desc[UR16][R16.64], R24 ;  /* 0x0000001810004986 */ /* 0x0003e2000c101b10 */
[----:B------:R-:W-:Y:S01]  /*167e0*/  ISETP.LT.AND P4, PT, R0, UR6, !P0 ;  /* 0x0000000600007c0c */ /* 0x000fe2000c781270 */
[----:B------:R-:W-:Y:S02]  /*167f0*/  VIADD R0, R96, 0xa ;  /* 0x0000000a60007836 */ /* 0x000fe40000000000 */
        /* <DEDUP_REMOVED lines=10> */
[----:B------:R-:W-:Y:S02]  /*168a0*/  ISETP.LT.AND P3, PT, R0, UR6, !P0 ;  /* 0x0000000600007c0c */ /* 0x000fe4000c761270 */
[----:B-1----:R-:W-:Y:S01]  /*168b0*/  IADD3 R24, P5, R18, UR9, RZ ;  /* 0x0000000912187c10 */ /* 0x002fe2000ffbe0ff */
[----:B--2---:R-:W-:-:S03]  /*168c0*/  VIADD R14, R96, 0xb ;  /* 0x0000000b600e7836 */ /* 0x004fc60000000000 */
[----:B------:R-:W-:-:S03]  /*168d0*/  IADD3.X R25, R19, UR7, RZ, P5, !PT ;  /* 0x0000000713197c10 */ /* 0x000fc6000affe4ff */
[----:B------:R1:W-:Y:S01]  /*168e0*/  @P4 STG.E.64 desc[UR16][R20.64], R8 ;  /* 0x0000000814004986 */ /* 0x0003e2000c101b10 */
[----:B------:R-:W-:-:S03]  /*168f0*/  ISETP.LT.AND P1, PT, R14, UR6, !P1 ;  /* 0x000000060e007c0c */ /* 0x000fc6000cf21270 */
[----:B------:R1:W-:Y:S01]  /*16900*/  @P3 STG.E.64 desc[UR16][R24.64], R6 ;  /* 0x0000000618003986 */ /* 0x0003e2000c101b10 */
[----:B------:R-:W-:Y:S02]  /*16910*/  ISETP.LT.AND P0, PT, R14, UR6, !P0 ;  /* 0x000000060e007c0c */ /* 0x000fe4000c701270 */
[----:B---3--:R-:W-:-:S04]  /*16920*/  IADD3 R12, P5, R20, UR4, RZ ;  /* 0x00000004140c7c10 */ /* 0x008fc8000ffbe0ff */
[----:B------:R-:W-:Y:S02]  /*16930*/  IADD3.X R13, R21, UR5, RZ, P5, !PT ;  /* 0x00000005150d7c10 */ /* 0x000fe4000affe4ff */
[----:B----4-:R-:W-:-:S03]  /*16940*/  IADD3 R10, P5, R20, UR9, RZ ;  /* 0x00000009140a7c10 */ /* 0x010fc6000ffbe0ff */
[----:B------:R1:W-:Y:S01]  /*16950*/  @P1 STG.E.64 desc[UR16][R12.64], R4 ;  /* 0x000000040c001986 */ /* 0x0003e2000c101b10 */
[----:B------:R-:W-:-:S05]  /*16960*/  IADD3.X R11, R21, UR7, RZ, P5, !PT ;  /* 0x00000007150b7c10 */ /* 0x000fca000affe4ff */
[----:B------:R1:W-:Y:S04]  /*16970*/  @P0 STG.E.64 desc[UR16][R10.64], R2 ;  /* 0x000000020a000986 */ /* 0x0003e8000c101b10 */
.L_x_285:
[----:B------:R-:W-:Y:S05]  /*16980*/  BSYNC B1 ;  /* 0x0000000000017941 */ /* 0x000fea0003800000 */
.L_x_259:
[----:B------:R-:W-:Y:S01]  /*16990*/  BAR.SYNC.DEFER_BLOCKING 0x0 ;  /* 0x0000000000007b1d */ /* 0x000fe20000010000 */
[----:B------:R-:W-:-:S05]  /*169a0*/  VIADD R0, R96, 0x10 ;  /* 0x0000001060007836 */ /* 0x000fca0000000000 */
[----:B------:R-:W-:Y:S01]  /*169b0*/  ULDC.64 UR4, c[0x0][0x310] ;  /* 0x0000c40000047ab9 */ /* 0x000fe20000000a00 */
[----:B------:R-:W-:Y:S01]  /*169c0*/  BSSY B1, `(.L_x_286) ;  /* 0x00001da000017945 */ /* 0x000fe20003800000 */
[----:B------:R-:W-:-:S04]  /*169d0*/  IADD3 R16, P0, R16, UR4, RZ ;  /* 0x0000000410107c10 */ /* 0x000fc8000ff1e0ff */
[----:B------:R-:W-:Y:S01]  /*169e0*/  IADD3.X R17, R17, UR5, RZ, P0, !PT ;  /* 0x0000000511117c10 */ /* 0x000fe200087fe4ff */
[----:B------:R-:W-:-:S04]  /*169f0*/  DEPBAR.LE SB5, 0x5 ;  /* 0x0000d1400000791a */ /* 0x000fc80000000000 */
[----:B------:R-:W-:Y:S04]  /*16a00*/  STS.128 [R95], R36 ;  /* 0x000000245f007388 */ /* 0x000fe80000000c00 */
[----:B------:R-:W-:Y:S04]  /*16a10*/  STS.128 [R95+0x40], R40 ;  /* 0x000040285f007388 */ /* 0x000fe80000000c00 */
[----:B------:R-:W-:Y:S01]  /*16a20*/  STS.128 [R95+0x80], R44 ;  /* 0x0000802c5f007388 */ /* 0x000fe20000000c00 */
[----:B------:R-:W-:-:S04]  /*16a30*/  DEPBAR.LE SB5, 0x4 ;  /* 0x0000d1000000791a */ /* 0x000fc80000000000 */
[----:B------:R-:W-:Y:S01]  /*16a40*/  STS.128 [R95+0xc0], R48 ;  /* 0x0000c0305f007388 */ /* 0x000fe20000000c00 */
[----:B------:R-:W-:Y:S06]  /*16a50*/  BAR.SYNC.DEFER_BLOCKING 0x0 ;  /* 0x0000000000007b1d */ /* 0x000fec0000010000 */
[----:B-1----:R-:W1:Y:S04]  /*16a60*/  LDS.64 R20, [R93+UR8] ;  /* 0x000000085d147984 */ /* 0x002e680008000a00 */
[----:B------:R-:W3:Y:S04]  /*16a70*/  LDS.64 R14, [R93+UR8+0x100] ;  /* 0x000100085d0e7984 */ /* 0x000ee80008000a00 */
[----:B------:R-:W4:Y:S04]  /*16a80*/  LDS.64 R12, [R93+UR8+0x220] ;  /* 0x000220085d0c7984 */ /* 0x000f280008000a00 */
[----:B------:R-:W4:Y:S04]  /*16a90*/  LDS.64 R10, [R93+UR8+0x320] ;  /* 0x000320085d0a7984 */ /* 0x000f280008000a00 */
[----:B--2---:R-:W2:Y:S04]  /*16aa0*/  LDS.64 R8, [R93+UR8+0x440] ;  /* 0x000440085d087984 */ /* 0x004ea80008000a00 */
[----:B------:R-:W2:Y:S04]  /*16ab0*/  LDS.64 R6, [R93+UR8+0x540] ;  /* 0x000540085d067984 */ /* 0x000ea80008000a00 */
[----:B------:R-:W2:Y:S04]  /*16ac0*/  LDS.64 R4, [R93+UR8+0x660] ;  /* 0x000660085d047984 */ /* 0x000ea80008000a00 */
[----:B------:R-:W2:Y:S01]  /*16ad0*/  LDS.64 R2, [R93+UR8+0x760] ;  /* 0x000760085d027984 */ /* 0x000ea20008000a00 */
[----:B-1----:R-:W-:-:S02]  /*16ae0*/  DMUL R20, R20, R114 ;  /* 0x0000007214147228 */ /* 0x002fc40000000000 */
[-C--:B---3--:R-:W-:Y:S02]  /*16af0*/  DMUL R14, R14, R114.reuse ;  /* 0x000000720e0e7228 */ /* 0x088fe40000000000 */
[-C--:B----4-:R-:W-:Y:S02]  /*16b00*/  DMUL R12, R12, R114.reuse ;  /* 0x000000720c0c7228 */ /* 0x090fe40000000000 */
[-C--:B------:R-:W-:Y:S02]  /*16b10*/  DMUL R10, R10, R114.reuse ;  /* 0x000000720a0a7228 */ /* 0x080fe40000000000 */
[-C--:B--2---:R-:W-:Y:S02]  /*16b20*/  DMUL R8, R8, R114.reuse ;  /* 0x0000007208087228 */ /* 0x084fe40000000000 */
[-C--:B------:R-:W-:Y:S02]  /*16b30*/  DMUL R6, R6, R114.reuse ;  /* 0x0000007206067228 */ /* 0x080fe40000000000 */
[----:B------:R-:W-:-:S02]  /*16b40*/  DMUL R4, R4, R114 ;  /* 0x0000007204047228 */ /* 0x000fc40000000000 */
        /* <DEDUP_REMOVED lines=29> */
.L_x_289:
        /* <DEDUP_REMOVED lines=23> */
.L_x_290:
[----:B------:R-:W-:Y:S05]  /*16e90*/  BSYNC B0 ;  /* 0x0000000000007941 */ /* 0x000fea0003800000 */
.L_x_288:
        /* <DEDUP_REMOVED lines=21> */
.L_x_292:
        /* <DEDUP_REMOVED lines=19> */
.L_x_293:
[----:B------:R-:W-:Y:S05]  /*17120*/  BSYNC B0 ;  /* 0x0000000000007941 */ /* 0x000fea0003800000 */
.L_x_291:
        /* <DEDUP_REMOVED lines=39> */
.L_x_295:
        /* <DEDUP_REMOVED lines=23> */
.L_x_296:
[----:B------:R-:W-:Y:S05]  /*17510*/  BSYNC B0 ;  /* 0x0000000000007941 */ /* 0x000fea0003800000 */
.L_x_294:
        /* <DEDUP_REMOVED lines=21> */
.L_x_298:
        /* <DEDUP_REMOVED lines=19> */
.L_x_299:
[----:B------:R-:W-:Y:S05]  /*177a0*/  BSYNC B0 ;  /* 0x0000000000007941 */ /* 0x000fea0003800000 */
.L_x_297:
        /* <DEDUP_REMOVED lines=37> */
.L_x_301:
        /* <DEDUP_REMOVED lines=23> */
.L_x_302:
[----:B------:R-:W-:Y:S05]  /*17b70*/  BSYNC B0 ;  /* 0x0000000000007941 */ /* 0x000fea0003800000 */
.L_x_300:
        /* <DEDUP_REMOVED lines=21> */
.L_x_304:
        /* <DEDUP_REMOVED lines=19> */
.L_x_305:
[----:B------:R-:W-:Y:S05]  /*17e00*/  BSYNC B0 ;  /* 0x0000000000007941 */ /* 0x000fea0003800000 */
.L_x_303:
        /* <DEDUP_REMOVED lines=37> */
.L_x_307:
        /* <DEDUP_REMOVED lines=23> */
.L_x_308:
[----:B------:R-:W-:Y:S05]  /*181d0*/  BSYNC B0 ;  /* 0x0000000000007941 */ /* 0x000fea0003800000 */
.L_x_306:
        /* <DEDUP_REMOVED lines=21> */
.L_x_310:
        /* <DEDUP_REMOVED lines=19> */
.L_x_311:
[----:B------:R-:W-:Y:S05]  /*18460*/  BSYNC B0 ;  /* 0x0000000000007941 */ /* 0x000fea0003800000 */
.L_x_309:
        /* <DEDUP_REMOVED lines=9> */
.L_x_287:
        /* <DEDUP_REMOVED lines=22> */
[----:B------:R-:W-:Y:S02]  /*18660*/  ISETP.LT.AND P4, PT, R0, UR6, !P1 ;  /* 0x0000000600007c0c */ /* 0x000fe4000cf81270 */
[----:B------:R-:W-:Y:S02]  /*18670*/  IADD3.X R25, R19, UR7, RZ, P5, !PT ;  /* 0x0000000713197c10 */ /* 0x000fe4000affe4ff */
[----:B-1----:R-:W-:Y:S01]  /*18680*/  IADD3 R20, P3, R18, UR4, RZ ;  /* 0x0000000412147c10 */ /* 0x002fe2000ff7e0ff */
[----:B--2---:R-:W-:-:S03]  /*18690*/  VIADD R14, R96, 0x13 ;  /* 0x00000013600e7836 */ /* 0x004fc60000000000 */
[----:B------:R-:W-:Y:S02]  /*186a0*/  IADD3.X R21, R19, UR5, RZ, P3, !PT ;  /* 0x0000000513157c10 */ /* 0x000fe40009ffe4ff */
[----:B------:R-:W-:Y:S02]  /*186b0*/  ISETP.LT.AND P3, PT, R0, UR6, !P0 ;  /* 0x0000000600007c0c */ /* 0x000fe4000c761270 */
[C---:B------:R-:W-:Y:S01]  /*186c0*/  ISETP.LT.AND P1, PT, R14.reuse, UR6, !P1 ;  /* 0x000000060e007c0c */ /* 0x040fe2000cf21270 */
[----:B------:R2:W-:Y:S01]  /*186d0*/  @P4 STG.E.64 desc[UR16][R20.64], R8 ;  /* 0x0000000814004986 */ /* 0x0005e2000c101b10 */
[----:B------:R-:W-:Y:S02]  /*186e0*/  ISETP.LT.AND P0, PT, R14, UR6, !P0 ;  /* 0x000000060e007c0c */ /* 0x000fe4000c701270 */
[----:B---3--:R-:W-:-:S04]  /*186f0*/  IADD3 R12, P5, R20, UR4, RZ ;  /* 0x00000004140c7c10 */ /* 0x008fc8000ffbe0ff */
[C---:B------:R-:W-:Y:S02]  /*18700*/  IADD3.X R13, R21.reuse, UR5, RZ, P5, !PT ;  /* 0x00000005150d7c10 */ /* 0x040fe4000affe4ff */
[----:B----4-:R-:W-:Y:S01]  /*18710*/  IADD3 R10, P5, R20, UR9, RZ ;  /* 0x00000009140a7c10 */ /* 0x010fe2000ffbe0ff */
[----:B------:R2:W-:Y:S03]  /*18720*/  @P3 STG.E.64 desc[UR16][R24.64], R6 ;  /* 0x0000000618003986 */ /* 0x0005e6000c101b10 */
[----:B------:R-:W-:Y:S01]  /*18730*/  IADD3.X R11, R21, UR7, RZ, P5, !PT ;  /* 0x00000007150b7c10 */ /* 0x000fe2000affe4ff */
[----:B------:R2:W-:Y:S04]  /*18740*/  @P1 STG.E.64 desc[UR16][R12.64], R4 ;  /* 0x000000040c001986 */ /* 0x0005e8000c101b10 */
[----:B------:R2:W-:Y:S04]  /*18750*/  @P0 STG.E.64 desc[UR16][R10.64], R2 ;  /* 0x000000020a000986 */ /* 0x0005e8000c101b10 */
.L_x_312:
[----:B------:R-:W-:Y:S05]  /*18760*/  BSYNC B1 ;  /* 0x0000000000017941 */ /* 0x000fea0003800000 */
.L_x_286:
[----:B------:R-:W-:Y:S01]  /*18770*/  BAR.SYNC.DEFER_BLOCKING 0x0 ;  /* 0x0000000000007b1d */ /* 0x000fe20000010000 */
[----:B------:R-:W-:-:S05]  /*18780*/  VIADD R0, R96, 0x18 ;  /* 0x0000001860007836 */ /* 0x000fca0000000000 */
[----:B------:R-:W-:Y:S02]  /*18790*/  ULDC.64 UR4, c[0x0][0x310] ;  /* 0x0000c40000047ab9 */ /* 0x000fe40000000a00 */
[----:B------:R-:W-:-:S04]  /*187a0*/  IADD3 R14, P0, R16, UR4, RZ ;  /* 0x00000004100e7c10 */ /* 0x000fc8000ff1e0ff */
[----:B------:R-:W-:Y:S01]  /*187b0*/  IADD3.X R15, R17, UR5, RZ, P0, !PT ;  /* 0x00000005110f7c10 */ /* 0x000fe200087fe4ff */
[----:B-----5:R-:W-:Y:S04]  /*187c0*/  STS.128 [R95], R64 ;  /* 0x000000405f007388 */ /* 0x020fe80000000c00 */
[----:B------:R-:W-:Y:S04]  /*187d0*/  STS.128 [R95+0x40], R60 ;  /* 0x0000403c5f007388 */ /* 0x000fe80000000c00 */
[----:B------:R-:W-:Y:S04]  /*187e0*/  STS.128 [R95+0x80], R56 ;  /* 0x000080385f007388 */ /* 0x000fe80000000c00 */
[----:B------:R-:W-:Y:S01]  /*187f0*/  STS.128 [R95+0xc0], R52 ;  /* 0x0000c0345f007388 */ /* 0x000fe20000000c00 */
[----:B------:R-:W-:Y:S06]  /*18800*/  BAR.SYNC.DEFER_BLOCKING 0x0 ;  /* 0x0000000000007b1d */ /* 0x000fec0000010000 */
[----:B------:R-:W3:Y:S04]  /*18810*/  LDS.64 R18, [R93+UR8] ;  /* 0x000000085d127984 */ /* 0x000ee80008000a00 */
[----:B--2---:R-:W2:Y:S04]  /*18820*/  LDS.64 R12, [R93+UR8+0x100] ;  /* 0x000100085d0c7984 */ /* 0x004ea80008000a00 */
[----:B------:R-:W4:Y:S04]  /*18830*/  LDS.64 R10, [R93+UR8+0x220] ;  /* 0x000220085d0a7984 */ /* 0x000f280008000a00 */
[----:B-1----:R-:W1:Y:S04]  /*18840*/  LDS.64 R8, [R93+UR8+0x320] ;  /* 0x000320085d087984 */ /* 0x002e680008000a00 */
[----:B------:R-:W1:Y:S04]  /*18850*/  LDS.64 R6, [R93+UR8+0x440] ;  /* 0x000440085d067984 */ /* 0x000e680008000a00 */
[----:B------:R-:W1:Y:S04]  /*18860*/  LDS.64 R4, [R93+UR8+0x540] ;  /* 0x000540085d047984 */ /* 0x000e680008000a00 */
[----:B------:R-:W1:Y:S04]  /*18870*/  LDS.64 R2, [R93+UR8+0x660] ;  /* 0x000660085d027984 */ /* 0x000e680008000a00 */
[----:B------:R-:W1:Y:S01]  /*18880*/  LDS.64 R20, [R93+UR8+0x760] ;  /* 0x000760085d147984 */ /* 0x000e620008000a00 */
[----:B---3--:R-:W-:-:S02]  /*18890*/  DMUL R18, R18, R114 ;  /* 0x0000007212127228 */ /* 0x008fc40000000000 */
[-C--:B--2---:R-:W-:Y:S02]  /*188a0*/  DMUL R12, R12, R114.reuse ;  /* 0x000000720c0c7228 */ /* 0x084fe40000000000 */
[-C--:B----4-:R-:W-:Y:S02]  /*188b0*/  DMUL R10, R10, R114.reuse ;  /* 0x000000720a0a7228 */ /* 0x090fe40000000000 */
[-C--:B-1----:R-:W-:Y:S02]  /*188c0*/  DMUL R8, R8, R114.reuse ;  /* 0x0000007208087228 */ /* 0x082fe40000000000 */
[-C--:B------:R-:W-:Y:S02]  /*188d0*/  DMUL R6, R6, R114.reuse ;  /* 0x0000007206067228 */ /* 0x080fe40000000000 */
        /* <DEDUP_REMOVED lines=31> */
.L_x_315:
        /* <DEDUP_REMOVED lines=23> */
.L_x_316:
[----:B------:R-:W-:Y:S05]  /*18c40*/  BSYNC B0 ;  /* 0x0000000000007941 */ /* 0x000fea0003800000 */
.L_x_314:
        /* <DEDUP_REMOVED lines=21> */
.L_x_318:
        /* <DEDUP_REMOVED lines=19> */
.L_x_319:
[----:B------:R-:W-:Y:S05]  /*18ed0*/  BSYNC B0 ;  /* 0x0000000000007941 */ /* 0x000fea0003800000 */
.L_x_317:
        /* <DEDUP_REMOVED lines=39> */
.L_x_321:
        /* <DEDUP_REMOVED lines=23> */
.L_x_322:
[----:B------:R-:W-:Y:S05]  /*192c0*/  BSYNC B0 ;  /* 0x0000000000007941 */ /* 0x000fea0003800000 */
.L_x_320:
        /* <DEDUP_REMOVED lines=21> */
.L_x_324:
        /* <DEDUP_REMOVED lines=19> */
.L_x_325:
[----:B------:R-:W-:Y:S05]  /*19550*/  BSYNC B0 ;  /* 0x0000000000007941 */ /* 0x000fea0003800000 */
.L_x_323:
        /* <DEDUP_REMOVED lines=14> */
[----:B------:R-:W-:Y:S02]  /*19640*/  IMAD.U32 R17, RZ, RZ, UR4 ;  /* 0x00000004ff117e24 */ /* 0x000fe4000f8e00ff */
        /* <DEDUP_REMOVED lines=24> */
.L_x_327:
        /* <DEDUP_REMOVED lines=23> */
.L_x_328:
[----:B------:R-:W-:Y:S05]  /*19940*/  BSYNC B0 ;  /* 0x0000000000007941 */ /* 0x000fea0003800000 */
.L_x_326:
        /* <DEDUP_REMOVED lines=21> */
.L_x_330:
        /* <DEDUP_REMOVED lines=19> */
.L_x_331:
[----:B------:R-:W-:Y:S05]  /*19bd0*/  BSYNC B0 ;  /* 0x0000000000007941 */ /* 0x000fea0003800000 */
.L_x_329:
        /* <DEDUP_REMOVED lines=37> */
.L_x_333:
        /* <DEDUP_REMOVED lines=23> */
.L_x_334:
[----:B------:R-:W-:Y:S05]  /*19fa0*/  BSYNC B0 ;  /* 0x0000000000007941 */ /* 0x000fea0003800000 */
.L_x_332:
        /* <DEDUP_REMOVED lines=22> */
.L_x_336:
[----:B-1----:R-:W1:Y:S01]  /*1a110*/  I2F.U32.RP R3, R5 ;  /* 0x0000000500037306 */ /* 0x002e620000209000 */
[----:B------:R-:W-:-:S07]  /*1a120*/  MOV R105, RZ ;  /* 0x000000ff00697202 */ /* 0x000fce0000000f00 */
[----:B-1----:R-:W1:Y:S02]  /*1a130*/  MUFU.RCP R8, R3 ;  /* 0x0000000300087308 */ /* 0x002e640000001000 */
[----:B-1----:R-:W-:-:S06]  /*1a140*/  VIADD R8, R8, 0xffffffe ;  /* 0x0ffffffe08087836 */ /* 0x002fcc0000000000 */
[----:B------:R-:W1:Y:S02]  /*1a150*/  F2I.FTZ.U32.TRUNC.NTZ R9, R8 ;  /* 0x0000000800097305 */ /* 0x000e64000021f000 */
[----:B-1----:R-:W-:Y:S01]  /*1a160*/  IMAD.MOV R2, RZ, RZ, -R9 ;  /* 0x000000ffff027224 */ /* 0x002fe200078e0a09 */
[----:B------:R-:W-:-:S03]  /*1a170*/  MOV R8, RZ ;  /* 0x000000ff00087202 */ /* 0x000fc60000000f00 */
        /* <DEDUP_REMOVED lines=12> */
.L_x_337:
[----:B------:R-:W-:Y:S05]  /*1a240*/  BSYNC B0 ;  /* 0x0000000000007941 */ /* 0x000fea0003800000 */
.L_x_335:
[--C-:B------:R-:W-:Y:S02]  /*1a250*/  SHF.R.U64 R5, R104, 0x3, R105.reuse ;  /* 0x0000000368057819 */ /* 0x100fe40000001269 */
[----:B------:R-:W-:Y:S02]  /*1a260*/  SHF.R.U32.HI R3, RZ, 0x3, R105 ;  /* 0x00000003ff037819 */ /* 0x000fe40000011669 */
[----:B------:R-:W-:-:S04]  /*1a270*/  ISETP.LE.U32.AND P1, PT, R0, R5, PT ;  /* 0x000000050000720c */ /* 0x000fc80003f23070 */
[----:B------:R-:W-:-:S13]  /*1a280*/  ISETP.LE.U32.AND.EX P0, PT, R4, R3, P0, P1 ;  /* 0x000000030400720c */ /* 0x000fda0000703110 */
[----:B------:R-:W-:Y:S05]  /*1a290*/  @!P0 BRA `(.L_x_231) ;  /* 0x0000000000b08947 */ /* 0x000fea0003800000 */
[----:B------:R1:W-:Y:S01]  /*1a2a0*/  STG.E.64 desc[UR16][R6.64+0x100], R114 ;  /* 0x0001007206007986 */ /* 0x0003e2000c101b10 */
[----:B------:R-:W-:Y:S05]  /*1a2b0*/  BRA `(.L_x_231) ;  /* 0x0000000000a87947 */ /* 0x000fea0003800000 */
.L_x_313:
[----:B------:R-:W-:Y:S01]  /*1a2c0*/  ULDC UR4, c[0x0][0x214] ;  /* 0x0000850000047ab9 */ /* 0x000fe20000000800 */
[C---:B------:R-:W-:Y:S01]  /*1a2d0*/  VIADD R16, R94.reuse, 0x20 ;  /* 0x000000205e107836 */ /* 0x040fe20000000000 */
[----:B------:R-:W-:-:S04]  /*1a2e0*/  ISETP.GE.AND P1, PT, R94, UR4, PT ;  /* 0x000000045e007c0c */ /* 0x000fc8000bf26270 */
[----:B------:R-:W-:Y:S02]  /*1a2f0*/  ISETP.LT.AND P2, PT, R0, UR6, !P1 ;  /* 0x0000000600007c0c */ /* 0x000fe4000cf41270 */
[----:B------:R-:W-:Y:S01]  /*1a300*/  ISETP.GE.AND P0, PT, R16, UR4, PT ;  /* 0x0000000410007c0c */ /* 0x000fe2000bf06270 */
[----:B------:R-:W-:Y:S02]  /*1a310*/  ULDC.64 UR4, c[0x0][0x2f8] ;  /* 0x0000be0000047ab9 */ /* 0x000fe40000000a00 */
[----:B------:R-:W-:Y:S01]  /*1a320*/  UIADD3 UR8, UP0, UR4, 0x100, URZ ;  /* 0x0000010004087890 */ /* 0x000fe2000ff1e03f */
[----:B------:R-:W-:Y:S01]  /*1a330*/  ISETP.LT.AND P5, PT, R0, UR6, !P0 ;  /* 0x0000000600007c0c */ /* 0x000fe2000c7a1270 */
[----:B------:R-:W-:Y:S02]  /*1a340*/  VIADD R0, R96, 0x19 ;  /* 0x0000001960007836 */ /* 0x000fe40000000000 */
[----:B------:R-:W-:-:S03]  /*1a350*/  UIADD3.X UR7, URZ, UR5, URZ, UP0, !UPT ;  /* 0x000000053f077290 */ /* 0x000fc600087fe43f */
[C---:B------:R-:W-:Y:S01]  /*1a360*/  ISETP.LT.AND P3, PT, R0.reuse, UR6, !P1 ;  /* 0x0000000600007c0c */ /* 0x040fe2000cf61270 */
[----:B------:R-:W-:Y:S01]  /*1a370*/  @P2 IMAD.MOV.U32 R20, RZ, RZ, R14 ;  /* 0x000000ffff142224 */ /* 0x000fe200078e000e */
[----:B------:R-:W-:Y:S01]  /*1a380*/  ISETP.LT.AND P4, PT, R0, UR6, !P0 ;  /* 0x0000000600007c0c */ /* 0x000fe2000c781270 */
[----:B------:R-:W-:Y:S02]  /*1a390*/  @P2 IMAD.MOV.U32 R21, RZ, RZ, R15 ;  /* 0x000000ffff152224 */ /* 0x000fe400078e000f */
[C---:B------:R-:W-:Y:S02]  /*1a3a0*/  VIADD R0, R96.reuse, 0x1a ;  /* 0x0000001a60007836 */ /* 0x040fe40000000000 */
[----:B------:R-:W-:Y:S01]  /*1a3b0*/  VIADD R96, R96, 0x1b ;  /* 0x0000001b60607836 */ /* 0x000fe20000000000 */
[----:B------:R1:W-:Y:S01]  /*1a3c0*/  @P2 STG.E.64 desc[UR16][R20.64], R18 ;  /* 0x0000001214002986 */ /* 0x0003e2000c101b10 */
[----:B------:R-:W-:-:S04]  /*1a3d0*/  IADD3 R16, P2, R14, UR4, RZ ;  /* 0x000000040e107c10 */ /* 0x000fc8000ff5e0ff */
[----:B------:R-:W-:Y:S02]  /*1a3e0*/  IADD3.X R17, R15, UR5, RZ, P2, !PT ;  /* 0x000000050f117c10 */ /* 0x000fe400097fe4ff */
[----:B------:R-:W-:Y:S02]  /*1a3f0*/  ISETP.LT.AND P2, PT, R0, UR6, !P0 ;  /* 0x0000000600007c0c */ /* 0x000fe4000c741270 */
[----:B------:R-:W-:Y:S01]  /*1a400*/  ISETP.LT.AND P0, PT, R96, UR6, !P0 ;  /* 0x0000000660007c0c */ /* 0x000fe2000c701270 */
[----:B-1----:R-:W-:Y:S02]  /*1a410*/  @P5 IMAD.MOV.U32 R18, RZ, RZ, R14 ;  /* 0x000000ffff125224 */ /* 0x002fe400078e000e */
[----:B------:R-:W-:-:S05]  /*1a420*/  @P5 IMAD.MOV.U32 R19, RZ, RZ, R15 ;  /* 0x000000ffff135224 */ /* 0x000fca00078e000f */
[----:B------:R1:W-:Y:S01]  /*1a430*/  @P5 STG.E.64 desc[UR16][R18.64+0x100], R12 ;  /* 0x0001000c12005986 */ /* 0x0003e2000c101b10 */
[----:B------:R-:W-:-:S03]  /*1a440*/  IADD3 R14, P5, R14, UR8, RZ ;  /* 0x000000080e0e7c10 */ /* 0x000fc6000ffbe0ff */
[----:B------:R2:W-:Y:S01]  /*1a450*/  @P3 STG.E.64 desc[UR16][R16.64], R10 ;  /* 0x0000000a10003986 */ /* 0x0005e2000c101b10 */
[----:B------:R-:W-:Y:S02]  /*1a460*/  IADD3.X R15, R15, UR7, RZ, P5, !PT ;  /* 0x000000070f0f7c10 */ /* 0x000fe4000affe4ff */
[----:B------:R-:W-:Y:S02]  /*1a470*/  ISETP.LT.AND P3, PT, R0, UR6, !P1 ;  /* 0x0000000600007c0c */ /* 0x000fe4000cf61270 */
[----:B------:R-:W-:Y:S01]  /*1a480*/  ISETP.LT.AND P1, PT, R96, UR6, !P1 ;  /* 0x0000000660007c0c */ /* 0x000fe2000cf21270 */
[----:B------:R3:W-:Y:S01]  /*1a490*/  @P4 STG.E.64 desc[UR16][R14.64], R8 ;  /* 0x000000080e004986 */ /* 0x0007e2000c101b10 */
[C---:B-1----:R-:W-:Y:S02]  /*1a4a0*/  IADD3 R12, P5, R16.reuse, UR4, RZ ;  /* 0x00000004100c7c10 */ /* 0x042fe4000ffbe0ff */
[----:B------:R-:W-:Y:S02]  /*1a4b0*/  IADD3 R18, P4, R16, UR8, RZ ;  /* 0x0000000810127c10 */ /* 0x000fe4000ff9e0ff */
[----:B------:R-:W-:-:S02]  /*1a4c0*/  IADD3.X R13, R17, UR5, RZ, P5, !PT ;  /* 0x00000005110d7c10 */ /* 0x000fc4000affe4ff */
[----:B------:R-:W-:Y:S02]  /*1a4d0*/  IADD3.X R19, R17, UR7, RZ, P4, !PT ;  /* 0x0000000711137c10 */ /* 0x000fe4000a7fe4ff */
[C---:B--2---:R-:W-:Y:S01]  /*1a4e0*/  IADD3 R16, P5, R12.reuse, UR4, RZ ;  /* 0x000000040c107c10 */ /* 0x044fe2000ffbe0ff */
[----:B------:R3:W-:Y:S01]  /*1a4f0*/  @P3 STG.E.64 desc[UR16][R12.64], R6 ;  /* 0x000000060c003986 */ /* 0x0007e2000c101b10 */
[----:B------:R-:W-:Y:S02]  /*1a500*/  IADD3 R10, P4, R12, UR8, RZ ;  /* 0x000000080c0a7c10 */ /* 0x000fe4000ff9e0ff */
[C---:B------:R-:W-:Y:S01]  /*1a510*/  IADD3.X R17, R13.reuse, UR5, RZ, P5, !PT ;  /* 0x000000050d117c10 */ /* 0x040fe2000affe4ff */
[----:B------:R3:W-:Y:S01]  /*1a520*/  @P2 STG.E.64 desc[UR16][R18.64], R4 ;  /* 0x0000000412002986 */ /* 0x0007e2000c101b10 */
[----:B------:R-:W-:-:S03]  /*1a530*/  IADD3.X R11, R13, UR7, RZ, P4, !PT ;  /* 0x000000070d0b7c10 */ /* 0x000fc6000a7fe4ff */
[----:B------:R3:W-:Y:S04]  /*1a540*/  @P1 STG.E.64 desc[UR16][R16.64], R2 ;  /* 0x0000000210001986 */ /* 0x0007e8000c101b10 */
[----:B------:R3:W-:Y:S02]  /*1a550*/  @P0 STG.E.64 desc[UR16][R10.64], R114 ;  /* 0x000000720a000986 */ /* 0x0007e4000c101b10 */
.L_x_231:
[----:B------:R-:W-:Y:S05]  /*1a560*/  BSYNC B2 ;  /* 0x0000000000027941 */ /* 0x000fea0003800000 */
.L_x_15:
[----:B------:R-:W-:Y:S05]  /*1a570*/  @!P6 EXIT ;  /* 0x000000000000e94d */ /* 0x000fea0003800000 */
[----:B------:R-:W-:Y:S01]  /*1a580*/  BAR.SYNC.DEFER_BLOCKING 0x0 ;  /* 0x0000000000007b1d */ /* 0x000fe20000010000 */
[----:B------:R-:W-:-:S13]  /*1a590*/  ISETP.GT.AND P0, PT, R127, RZ, PT ;  /* 0x000000ff7f00720c */ /* 0x000fda0003f04270 */
[----:B------:R-:W-:Y:S05]  /*1a5a0*/  @P0 EXIT ;  /* 0x000000000000094d */ /* 0x000fea0003800000 */
[----:B-1-3--:R-:W1:Y:S01]  /*1a5b0*/  S2R R3, SR_CTAID.Z ;  /* 0x0000000000037919 */ /* 0x00ae620000002700 */
[----:B------:R-:W3:Y:S01]  /*1a5c0*/  LDC R0, c[0x0][0x224] ;  /* 0x00008900ff007b82 */ /* 0x000ee20000000800 */
[----:B-1----:R-:W-:-:S05]  /*1a5d0*/  VIADD R3, R3, 0x1 ;  /* 0x0000000103037836 */ /* 0x002fca0000000000 */
[----:B---3--:R-:W-:-:S04]  /*1a5e0*/  ISETP.NE.AND P0, PT, R3, R0, PT ;  /* 0x000000000300720c */ /* 0x008fc80003f05270 */
[----:B------:R-:W-:Y:S01]  /*1a5f0*/  SEL R3, R3, RZ, P0 ;  /* 0x000000ff03037207 */ /* 0x000fe20000000000 */
[----:B------:R-:W-:Y:S01]  /*1a600*/  @!PT LDS RZ, [RZ] ;  /* 0x00000000fffff984 */ /* 0x000fe20000000800 */
[----:B------:R-:W-:Y:S01]  /*1a610*/  @!PT LDS RZ, [RZ] ;  /* 0x00000000fffff984 */ /* 0x000fe20000000800 */
[----:B------:R-:W-:Y:S01]  /*1a620*/  @!PT LDS RZ, [RZ] ;  /* 0x00000000fffff984 */ /* 0x000fe20000000800 */
[----:B------:R-:W-:Y:S01]  /*1a630*/  @!PT LDS RZ, [RZ] ;  /* 0x00000000fffff984 */ /* 0x000fe20000000800 */
[----:B------:R-:W-:Y:S06]  /*1a640*/  MEMBAR.ALL.GPU ;  /* 0x0000000000007992 */ /* 0x000fec000000a000 */
[----:B------:R-:W-:-:S00]  /*1a650*/  ERRBAR ;  /* 0x00000000000079ab */ /* 0x000fc00000000000 */
[----:B------:R-:W-:Y:S06]  /*1a660*/  CGAERRBAR ;  /* 0x00000000000075ab */ /* 0x000fec0000000000 */
[----:B------:R-:W-:Y:S01]  /*1a670*/  STG.E.STRONG.GPU desc[UR16][R110.64], R3 ;  /* 0x000000036e007986 */ /* 0x000fe2000c10f910 */
[----:B------:R-:W-:Y:S05]  /*1a680*/  EXIT ;  /* 0x000000000000794d */ /* 0x000fea0003800000 */
        .weak           $__internal_0_$__cuda_sm20_div_u64
        .type           $__internal_0_$__cuda_sm20_div_u64,@function
        .size           $__internal_0_$__cuda_sm20_div_u64,($__internal_1_$__cuda_sm20_rem_u64 - $__internal_0_$__cuda_sm20_div_u64)
$__internal_0_$__cuda_sm20_div_u64:
[----:B------:R-:W-:Y:S02]  /*1a690*/  IMAD.MOV.U32 R128, RZ, RZ, R103 ;  /* 0x000000ffff807224 */ /* 0x000fe400078e0067 */
[----:B------:R-:W-:-:S04]  /*1a6a0*/  IMAD.MOV.U32 R129, RZ, RZ, R106 ;  /* 0x000000ffff817224 */ /* 0x000fc800078e006a */
[----:B------:R-:W1:Y:S08]  /*1a6b0*/  I2F.U64.RP R99, R128 ;  /* 0x0000008000637312 */ /* 0x000e700000309000 */
[----:B-1----:R-:W1:Y:S02]  /*1a6c0*/  MUFU.RCP R101, R99 ;  /* 0x0000006300657308 */ /* 0x002e640000001000 */
[----:B-1----:R-:W-:-:S06]  /*1a6d0*/  IADD3 R101, R101, 0x1ffffffe, RZ ;  /* 0x1ffffffe65657810 */ /* 0x002fcc0007ffe0ff */
[----:B------:R-:W1:Y:S02]  /*1a6e0*/  F2I.U64.TRUNC R124, R101 ;  /* 0x00000065007c7311 */ /* 0x000e64000020d800 */
[----:B-1----:R-:W-:-:S04]  /*1a6f0*/  IMAD.WIDE.U32 R108, R124, R103, RZ ;  /* 0x000000677c6c7225 */ /* 0x002fc800078e00ff */
[C---:B------:R-:W-:Y:S01]  /*1a700*/  IMAD R100, R124.reuse, R106, R109 ;  /* 0x0000006a7c647224 */ /* 0x040fe200078e026d */
[----:B------:R-:W-:Y:S02]  /*1a710*/  IADD3 R102, P3, RZ, -R108, RZ ;  /* 0x8000006cff667210 */ /* 0x000fe40007f7e0ff */
[----:B------:R-:W-:Y:S01]  /*1a720*/  MOV R109, R124 ;  /* 0x0000007c006d7202 */ /* 0x000fe20000000f00 */
[----:B------:R-:W-:Y:S02]  /*1a730*/  IMAD R100, R125, R103, R100 ;  /* 0x000000677d647224 */ /* 0x000fe400078e0264 */
[----:B------:R-:W-:-:S04]  /*1a740*/  IMAD.HI.U32 R108, R124, R102, RZ ;  /* 0x000000667c6c7227 */ /* 0x000fc800078e00ff */
[----:B------:R-:W-:-:S04]  /*1a750*/  IMAD.X R100, RZ, RZ, ~R100, P3 ;  /* 0x000000ffff647224 */ /* 0x000fc800018e0e64 */
[----:B------:R-:W-:-:S04]  /*1a760*/  IMAD.WIDE.U32 R108, P5, R124, R100, R108 ;  /* 0x000000647c6c7225 */ /* 0x000fc800078a006c */
[C---:B------:R-:W-:Y:S02]  /*1a770*/  IMAD R99, R125.reuse, R100, RZ ;  /* 0x000000647d637224 */ /* 0x040fe400078e02ff */
[----:B------:R-:W-:-:S04]  /*1a780*/  IMAD.HI.U32 R102, P4, R125, R102, R108 ;  /* 0x000000667d667227 */ /* 0x000fc8000788006c */
[----:B------:R-:W-:Y:S01]  /*1a790*/  IMAD.HI.U32 R100, R125, R100, RZ ;  /* 0x000000647d647227 */ /* 0x000fe200078e00ff */
[----:B------:R-:W-:-:S03]  /*1a7a0*/  IADD3 R109, P3, R99, R102, RZ ;  /* 0x00000066636d7210 */ /* 0x000fc60007f7e0ff */
[----:B------:R-:W-:Y:S02]  /*1a7b0*/  IMAD.X R100, R100, 0x1, R125, P5 ;  /* 0x0000000164647824 */ /* 0x000fe400028e067d */
[----:B------:R-:W-:-:S03]  /*1a7c0*/  IMAD.WIDE.U32 R124, R109, R103, RZ ;  /* 0x000000676d7c7225 */ /* 0x000fc600078e00ff */
[----:B------:R-:W-:Y:S01]  /*1a7d0*/  IADD3.X R101, RZ, RZ, R100, P3, P4 ;  /* 0x000000ffff657210 */ /* 0x000fe20001fe8464 */
[----:B------:R-:W-:Y:S01]  /*1a7e0*/  IMAD R100, R109, R106, R125 ;  /* 0x0000006a6d647224 */ /* 0x000fe200078e027d */
[----:B------:R-:W-:-:S03]  /*1a7f0*/  IADD3 R102, P3, RZ, -R124, RZ ;  /* 0x8000007cff667210 */ /* 0x000fc60007f7e0ff */
[----:B------:R-:W-:Y:S02]  /*1a800*/  IMAD R100, R101, R103, R100 ;  /* 0x0000006765647224 */ /* 0x000fe400078e0264 */
[----:B------:R-:W-:-:S03]  /*1a810*/  IMAD.HI.U32 R108, R109, R102, RZ ;  /* 0x000000666d6c7227 */ /* 0x000fc600078e00ff */
[----:B------:R-:W-:-:S05]  /*1a820*/  IADD3.X R100, RZ, ~R100, RZ, P3, !PT ;  /* 0x80000064ff647210 */ /* 0x000fca0001ffe4ff */
[----:B------:R-:W-:-:S04]  /*1a830*/  IMAD.WIDE.U32 R108, P5, R109, R100, R108 ;  /* 0x000000646d6c7225 */ /* 0x000fc800078a006c */
[C---:B------:R-:W-:Y:S02]  /*1a840*/  IMAD R99, R101.reuse, R100, RZ ;  /* 0x0000006465637224 */ /* 0x040fe400078e02ff */
[----:B------:R-:W-:Y:S01]  /*1a850*/  IMAD.HI.U32 R102, P4, R101, R102, R108 ;  /* 0x0000006665667227 */ /* 0x000fe2000788006c */
[----:B------:R-:W-:-:S03]  /*1a860*/  MOV R109, RZ ;  /* 0x000000ff006d7202 */ /* 0x000fc60000000f00 */
[----:B------:R-:W-:Y:S01]  /*1a870*/  IMAD.HI.U32 R100, R101, R100, RZ ;  /* 0x0000006465647227 */ /* 0x000fe200078e00ff */
[----:B------:R-:W-:-:S03]  /*1a880*/  IADD3 R99, P3, R99, R102, RZ ;  /* 0x0000006663637210 */ /* 0x000fc60007f7e0ff */
[----:B------:R-:W-:Y:S02]  /*1a890*/  IMAD.X R100, R100, 0x1, R101, P5 ;  /* 0x0000000164647824 */ /* 0x000fe400028e0665 */
[----:B------:R-:W-:-:S03]  /*1a8a0*/  IMAD.HI.U32 R108, R99, R98, RZ ;  /* 0x00000062636c7227 */ /* 0x000fc600078e00ff */
[----:B------:R-:W-:Y:S01]  /*1a8b0*/  IADD3.X R102, RZ, RZ, R100, P3, P4 ;  /* 0x000000ffff667210 */ /* 0x000fe20001fe8464 */
[----:B------:R-:W-:-:S04]  /*1a8c0*/  IMAD.WIDE.U32 R100, R99, R97, R108 ;  /* 0x0000006163647225 */ /* 0x000fc800078e006c */
[C---:B------:R-:W-:Y:S02]  /*1a8d0*/  IMAD R105, R102.reuse, R97, RZ ;  /* 0x0000006166697224 */ /* 0x040fe400078e02ff */
[----:B------:R-:W-:-:S04]  /*1a8e0*/  IMAD.HI.U32 R100, P4, R102, R98, R100 ;  /* 0x0000006266647227 */ /* 0x000fc80007880064 */
[----:B------:R-:W-:Y:S01]  /*1a8f0*/  IMAD.HI.U32 R99, R102, R97, RZ ;  /* 0x0000006166637227 */ /* 0x000fe200078e00ff */
[----:B------:R-:W-:-:S03]  /*1a900*/  IADD3 R105, P3, R105, R100, RZ ;  /* 0x0000006469697210 */ /* 0x000fc60007f7e0ff */
[----:B------:R-:W-:Y:S02]  /*1a910*/  IMAD.X R99, RZ, RZ, R99, P4 ;  /* 0x000000ffff637224 */ /* 0x000fe400020e0663 */
[----:B------:R-:W-:-:S03]  /*1a920*/  IMAD.WIDE.U32 R100, R105, R103, RZ ;  /* 0x0000006769647225 */ /* 0x000fc600078e00ff */
[----:B------:R-:W-:Y:S01]  /*1a930*/  IADD3.X R108, RZ, R99, RZ, P3, !PT ;  /* 0x00000063ff6c7210 */ /* 0x000fe20001ffe4ff */
[----:B------:R-:W-:Y:S01]  /*1a940*/  IMAD R99, R105, R106, R101 ;  /* 0x0000006a69637224 */ /* 0x000fe200078e0265 */
[----:B------:R-:W-:-:S03]  /*1a950*/  IADD3 R98, P3, -R100, R98, RZ ;  /* 0x0000006264627210 */ /* 0x000fc60007f7e1ff */
[-C--:B------:R-:W-:Y:S01]  /*1a960*/  IMAD R100, R108, R103.reuse, R99 ;  /* 0x000000676c647224 */ /* 0x080fe200078e0263 */
[----:B------:R-:W-:Y:S02]  /*1a970*/  ISETP.GE.U32.AND P5, PT, R98, R103, PT ;  /* 0x000000676200720c */ /* 0x000fe40003fa6070 */
[----:B------:R-:W-:Y:S01]  /*1a980*/  IADD3 R99, P4, -R103, R98, RZ ;  /* 0x0000006267637210 */ /* 0x000fe20007f9e1ff */
[----:B------:R-:W-:Y:S01]  /*1a990*/  IMAD.X R97, R97, 0x1, ~R100, P3 ;  /* 0x0000000161617824 */ /* 0x000fe200018e0e64 */
[----:B------:R-:W-:-:S04]  /*1a9a0*/  IADD3 R102, P3, R105, 0x1, RZ ;  /* 0x0000000169667810 */ /* 0x000fc80007f7e0ff */
[----:B------:R-:W-:Y:S01]  /*1a9b0*/  ISETP.GE.U32.AND.EX P5, PT, R97, R106, PT, P5 ;  /* 0x0000006a6100720c */ /* 0x000fe20003fa6150 */
[----:B------:R-:W-:Y:S01]  /*1a9c0*/  IMAD.X R101, RZ, RZ, R108, P3 ;  /* 0x000000ffff657224 */ /* 0x000fe200018e066c */
[----:B------:R-:W-:Y:S02]  /*1a9d0*/  IADD3.X R100, ~R106, R97, RZ, P4, !PT ;  /* 0x000000616a647210 */ /* 0x000fe400027fe5ff */
[----:B------:R-:W-:Y:S02]  /*1a9e0*/  SEL R98, R99, R98, P5 ;  /* 0x0000006263627207 */ /* 0x000fe40002800000 */
[----:B------:R-:W-:Y:S02]  /*1a9f0*/  SEL R102, R102, R105, P5 ;  /* 0x0000006966667207 */ /* 0x000fe40002800000 */
[----:B------:R-:W-:Y:S02]  /*1aa00*/  SEL R97, R100, R97, P5 ;  /* 0x0000006164617207 */ /* 0x000fe40002800000 */
[----:B------:R-:W-:-:S02]  /*1aa10*/  SEL R101, R101, R108, P5 ;  /* 0x0000006c65657207 */ /* 0x000fc40002800000 */
[----:B------:R-:W-:Y:S02]  /*1aa20*/  ISETP.GE.U32.AND P5, PT, R98, R103, PT ;  /* 0x000000676200720c */ /* 0x000fe40003fa6070 */
[----:B------:R-:W-:Y:S02]  /*1aa30*/  IADD3 R99, P4, R102, 0x1, RZ ;  /* 0x0000000166637810 */ /* 0x000fe40007f9e0ff */
[----:B------:R-:W-:Y:S02]  /*1aa40*/  ISETP.NE.U32.AND P3, PT, R103, RZ, PT ;  /* 0x000000ff6700720c */ /* 0x000fe40003f65070 */
[----:B------:R-:W-:Y:S02]  /*1aa50*/  ISETP.GE.U32.AND.EX P5, PT, R97, R106, PT, P5 ;  /* 0x0000006a6100720c */ /* 0x000fe40003fa6150 */
[----:B------:R-:W-:Y:S02]  /*1aa60*/  IADD3.X R98, RZ, R101, RZ, P4, !PT ;  /* 0x00000065ff627210 */ /* 0x000fe400027fe4ff */
[----:B------:R-:W-:-:S02]  /*1aa70*/  MOV R105, 0x0 ;  /* 0x0000000000697802 */ /* 0x000fc40000000f00 */
[----:B------:R-:W-:Y:S02]  /*1aa80*/  ISETP.NE.AND.EX P3, PT, R106, RZ, PT, P3 ;  /* 0x000000ff6a00720c */ /* 0x000fe40003f65330 */
[----:B------:R-:W-:Y:S02]  /*1aa90*/  SEL R99, R99, R102, P5 ;  /* 0x0000006663637207 */ /* 0x000fe40002800000 */
[----:B------:R-:W-:Y:S02]  /*1aaa0*/  SEL R98, R98, R101, P5 ;  /* 0x0000006562627207 */ /* 0x000fe40002800000 */
[----:B------:R-:W-:Y:S02]  /*1aab0*/  SEL R99, R99, 0xffffffff, P3 ;  /* 0xffffffff63637807 */ /* 0x000fe40001800000 */
[----:B------:R-:W-:Y:S01]  /*1aac0*/  SEL R98, R98, 0xffffffff, P3 ;  /* 0xffffffff62627807 */ /* 0x000fe20001800000 */
[----:B------:R-:W-:Y:S06]  /*1aad0*/  RET.REL.NODEC R104 `(_ZN7cutlass6KernelINS_4gemm6kernel15Rank2KUniversalINS1_11threadblock13MmaMultistageINS1_9GemmShapeILi128ELi64ELi16EEENS_9transform11threadblock28PredicatedTileAccessIteratorINS_11MatrixShapeILi128ELi16EEEdNS_6layout11ColumnMajorELi1ENS8_31PitchLinearWarpStripedThreadMapINS_16PitchLinearShapeILi128ELi16EEELi256ENSG_ILi16ELi2EEELi1EEENS_5ArrayIdLi1ELb1EEELb0ENSD_9NoPermuteEEENS9_25RegularTileAccessIteratorISC_dNSD_43ColumnMajorTensorOpMultiplicandCongruous64bELi1ESJ_Li8EEELNS_4arch14CacheOperation4KindE0ENSA_INSB_ILi16ELi64EEEdNSD_8RowMajorELi0ENSF_INSG_ILi64ELi16EEELi256ESI_Li1EEESL_Lb0ESM_EENSO_ISU_dNSD_40RowMajorTensorOpMultiplicandCongruous64bELi0ESX_Li8EEELST_0EdSV_NS4_9MmaPolicyINS1_4warp11MmaTensorOpINS6_ILi32ELi32ELi16EEEdSP_dSZ_dSV_NS12_17MmaTensorOpPolicyINSR_3MmaINS6_ILi8ELi8ELi4EEELi32EdSV_dSE_dSV_NSR_13OpMultiplyAddEEENSB_ILi1ELi1EEEEELi1ELb0EbEENSB_ILi0ELi0EEES1D_Li1EEELi3ELNS1_23SharedMemoryClearOptionE0EbEES1G_NS_8epilogue11threadblock8EpilogueIS7_S1C_Li1ENS1I_27PredicatedTileIteratorBlas3INS1I_26OutputTileOptimalThreadMapINS1I_15OutputTileShapeILi64ELi8ELi4ELi1ELi1EEENS1M_ILi1ELi4ELi1ELi1ELi4EEELi256ELi1ELi64EEEdLNS_8BlasModeE1EEENS1H_4warp24FragmentIteratorTensorOpIS14_S17_dNSK_IdLi2ELb1EEESV_EENS1S_20TileIteratorTensorOpIS14_S17_dSV_EENS1I_18SharedLoadIteratorINS1P_18CompactedThreadMapEdLi8EEENS1H_6thread17LinearCombinationIdLi1EddLNS21_9ScaleType4KindE0ELNS_15FloatRoundStyleE2EdEENSB_ILi0ELi4EEELi1ELi1EEENS4_30GemmIdentityThreadblockSwizzleILi1EEELNS_8FillModeE2ELS1Q_1EEEEEvNT_6ParamsE) ;  /* 0xfffffe5468487950 */ /* 0x000fec0003c3ffff */
        .weak           $__internal_1_$__cuda_sm20_rem_u64
        .type           $__internal_1_$__cuda_sm20_rem_u64,@function
        .size           $__internal_1_$__cuda_sm20_rem_u64,(.L_x_343 - $__internal_1_$__cuda_sm20_rem_u64)
$__internal_1_$__cuda_sm20_rem_u64:
[----:B------:R-:W-:Y:S01]  /*1aae0*/  MOV R106, R102 ;  /* 0x00000066006a7202 */ /* 0x000fe20000000f00 */
[----:B------:R-:W-:-:S05]  /*1aaf0*/  IMAD.MOV.U32 R107, RZ, RZ, R99 ;  /* 0x000000ffff6b7224 */ /* 0x000fca00078e0063 */
        /* <DEDUP_REMOVED lines=44> */
[----:B------:R-:W-:-:S04]  /*1adc0*/  ISETP.GE.U32.AND P4, PT, R103, R102, PT ;  /* 0x000000666700720c */ /* 0x000fc80003f86070 */
[----:B------:R-:W-:Y:S02]  /*1add0*/  IADD3.X R98, ~R98, R101, RZ, P3, !PT ;  /* 0x0000006562627210 */ /* 0x000fe40001ffe5ff */
[----:B------:R-:W-:Y:S02]  /*1ade0*/  IADD3 R104, P3, -R102, R103, RZ ;  /* 0x0000006766687210 */ /* 0x000fe40007f7e1ff */
[C---:B------:R-:W-:Y:S02]  /*1adf0*/  ISETP.GE.U32.AND.EX P4, PT, R98.reuse, R99, PT, P4 ;  /* 0x000000636200720c */ /* 0x040fe40003f86140 */
[----:B------:R-:W-:Y:S01]  /*1ae00*/  MOV R101, 0x0 ;  /* 0x0000000000657802 */ /* 0x000fe20000000f00 */
[----:B------:R-:W-:Y:S01]  /*1ae10*/  IMAD.X R97, R98, 0x1, ~R99, P3 ;  /* 0x0000000162617824 */ /* 0x000fe200018e0e63 */
[----:B------:R-:W-:Y:S02]  /*1ae20*/  SEL R103, R104, R103, P4 ;  /* 0x0000006768677207 */ /* 0x000fe40002000000 */
[----:B------:R-:W-:-:S02]  /*1ae30*/  ISETP.NE.U32.AND P3, PT, R102, RZ, PT ;  /* 0x000000ff6600720c */ /* 0x000fc40003f65070 */
[----:B------:R-:W-:Y:S02]  /*1ae40*/  SEL R98, R97, R98, P4 ;  /* 0x0000006261627207 */ /* 0x000fe40002000000 */
[----:B------:R-:W-:Y:S02]  /*1ae50*/  ISETP.GE.U32.AND P5, PT, R103, R102, PT ;  /* 0x000000666700720c */ /* 0x000fe40003fa6070 */
[----:B------:R-:W-:Y:S02]  /*1ae60*/  IADD3 R104, P4, -R102, R103, RZ ;  /* 0x0000006766687210 */ /* 0x000fe40007f9e1ff */
[----:B------:R-:W-:Y:S02]  /*1ae70*/  ISETP.GE.U32.AND.EX P5, PT, R98, R99, PT, P5 ;  /* 0x000000636200720c */ /* 0x000fe40003fa6150 */
[C---:B------:R-:W-:Y:S02]  /*1ae80*/  IADD3.X R97, ~R99.reuse, R98, RZ, P4, !PT ;  /* 0x0000006263617210 */ /* 0x040fe400027fe5ff */
[----:B------:R-:W-:-:S02]  /*1ae90*/  ISETP.NE.AND.EX P3, PT, R99, RZ, PT, P3 ;  /* 0x000000ff6300720c */ /* 0x000fc40003f65330 */
[----:B------:R-:W-:Y:S02]  /*1aea0*/  SEL R104, R104, R103, P5 ;  /* 0x0000006768687207 */ /* 0x000fe40002800000 */
[----:B------:R-:W-:Y:S02]  /*1aeb0*/  SEL R97, R97, R98, P5 ;  /* 0x0000006261617207 */ /* 0x000fe40002800000 */
[----:B------:R-:W-:Y:S02]  /*1aec0*/  SEL R104, R104, 0xffffffff, P3 ;  /* 0xffffffff68687807 */ /* 0x000fe40001800000 */
[----:B------:R-:W-:Y:S01]  /*1aed0*/  SEL R105, R97, 0xffffffff, P3 ;  /* 0xffffffff61697807 */ /* 0x000fe20001800000 */
[----:B------:R-:W-:Y:S06]  /*1aee0*/  RET.REL.NODEC R100 `(_ZN7cutlass6KernelINS_4gemm6kernel15Rank2KUniversalINS1_11threadblock13MmaMultistageINS1_9GemmShapeILi128ELi64ELi16EEENS_9transform11threadblock28PredicatedTileAccessIteratorINS_11MatrixShapeILi128ELi16EEEdNS_6layout11ColumnMajorELi1ENS8_31PitchLinearWarpStripedThreadMapINS_16PitchLinearShapeILi128ELi16EEELi256ENSG_ILi16ELi2EEELi1EEENS_5ArrayIdLi1ELb1EEELb0ENSD_9NoPermuteEEENS9_25RegularTileAccessIteratorISC_dNSD_43ColumnMajorTensorOpMultiplicandCongruous64bELi1ESJ_Li8EEELNS_4arch14CacheOperation4KindE0ENSA_INSB_ILi16ELi64EEEdNSD_8RowMajorELi0ENSF_INSG_ILi64ELi16EEELi256ESI_Li1EEESL_Lb0ESM_EENSO_ISU_dNSD_40RowMajorTensorOpMultiplicandCongruous64bELi0ESX_Li8EEELST_0EdSV_NS4_9MmaPolicyINS1_4warp11MmaTensorOpINS6_ILi32ELi32ELi16EEEdSP_dSZ_dSV_NS12_17MmaTensorOpPolicyINSR_3MmaINS6_ILi8ELi8ELi4EEELi32EdSV_dSE_dSV_NSR_13OpMultiplyAddEEENSB_ILi1ELi1EEEEELi1ELb0EbEENSB_ILi0ELi0EEES1D_Li1EEELi3ELNS1_23SharedMemoryClearOptionE0EbEES1G_NS_8epilogue11threadblock8EpilogueIS7_S1C_Li1ENS1I_27PredicatedTileIteratorBlas3INS1I_26OutputTileOptimalThreadMapINS1I_15OutputTileShapeILi64ELi8ELi4ELi1ELi1EEENS1M_ILi1ELi4ELi1ELi1ELi4EEELi256ELi1ELi64EEEdLNS_8BlasModeE1EEENS1H_4warp24FragmentIteratorTensorOpIS14_S17_dNSK_IdLi2ELb1EEESV_EENS1S_20TileIteratorTensorOpIS14_S17_dSV_EENS1I_18SharedLoadIteratorINS1P_18CompactedThreadMapEdLi8EEENS1H_6thread17LinearCombinationIdLi1EddLNS21_9ScaleType4KindE0ELNS_15FloatRoundStyleE2EdEENSB_ILi0ELi4EEELi1ELi1EEENS4_30GemmIdentityThreadblockSwizzleILi1EEELNS_8FillModeE2ELS1Q_1EEEEEvNT_6ParamsE) ;  /* 0xfffffe5064447950 */ /* 0x000fec0003c3ffff */
.L_x_338:
[----:B------:R-:W-:-:S00]  /*1aef0*/  BRA `(.L_x_338) ;  /* 0xfffffffc00fc7947 */ /* 0x000fc0000383ffff */
[----:B------:R-:W-:-:S00]  /*1af00*/  NOP ;  /* 0x0000000000007918 */ /* 0x000fc00000000000 */
[----:B------:R-:W-:-:S00]  /*1af10*/  NOP ;  /* 0x0000000000007918 */ /* 0x000fc00000000000 */
[----:B------:R-:W-:-:S00]  /*1af20*/  NOP ;  /* 0x0000000000007918 */ /* 0x000fc00000000000 */
[----:B------:R-:W-:-:S00]  /*1af30*/  NOP ;  /* 0x0000000000007918 */ /* 0x000fc00000000000 */
[----:B------:R-:W-:-:S00]  /*1af40*/  NOP ;  /* 0x0000000000007918 */ /* 0x000fc00000000000 */
[----:B------:R-:W-:-:S00]  /*1af50*/  NOP ;  /* 0x0000000000007918 */ /* 0x000fc00000000000 */
[----:B------:R-:W-:-:S00]  /*1af60*/  NOP ;  /* 0x0000000000007918 */ /* 0x000fc00000000000 */
[----:B------:R-:W-:-:S00]  /*1af70*/  NOP ;  /* 0x0000000000007918 */ /* 0x000fc00000000000 */
.L_x_343:


//--------------------- .nv.shared._ZN7cutlass6KernelINS_4gemm6kernel15Rank2KUniversalINS1_11threadblock13MmaMultistageINS1_9GemmShapeILi128ELi64ELi16EEENS_9transform11threadblock28PredicatedTileAccessIteratorINS_11MatrixShapeILi128ELi16EEEdNS_6layout11ColumnMajorELi1ENS8_31PitchLinearWarpStripedThreadMapINS_16PitchLinearShapeILi128ELi16EEELi256ENSG_ILi16ELi2EEELi1EEENS_5ArrayIdLi1ELb1EEELb0ENSD_9NoPermuteEEENS9_25RegularTileAccessIteratorISC_dNSD_43ColumnMajorTensorOpMultiplicandCongruous64bELi1ESJ_Li8EEELNS_4arch14CacheOperation4KindE0ENSA_INSB_ILi16ELi64EEEdNSD_8RowMajorELi0ENSF_INSG_ILi64ELi16EEELi256ESI_Li1EEESL_Lb0ESM_EENSO_ISU_dNSD_40RowMajorTensorOpMultiplicandCongruous64bELi0ESX_Li8EEELST_0EdSV_NS4_9MmaPolicyINS1_4warp11MmaTensorOpINS6_ILi32ELi32ELi16EEEdSP_dSZ_dSV_NS12_17MmaTensorOpPolicyINSR_3MmaINS6_ILi8ELi8ELi4EEELi32EdSV_dSE_dSV_NSR_13OpMultiplyAddEEENSB_ILi1ELi1EEEEELi1ELb0EbEENSB_ILi0ELi0EEES1D_Li1EEELi3ELNS1_23SharedMemoryClearOptionE0EbEES1G_NS_8epilogue11threadblock8EpilogueIS7_S1C_Li1ENS1I_27PredicatedTileIteratorBlas3INS1I_26OutputTileOptimalThreadMapINS1I_15OutputTileShapeILi64ELi8ELi4ELi1ELi1EEENS1M_ILi1ELi4ELi1ELi1ELi4EEELi256ELi1ELi64EEEdLNS_8BlasModeE1EEENS1H_4warp24FragmentIteratorTensorOpIS14_S17_dNSK_IdLi2ELb1EEESV_EENS1S_20TileIteratorTensorOpIS14_S17_dSV_EENS1I_18SharedLoadIteratorINS1P_18CompactedThreadMapEdLi8EEENS1H_6thread17LinearCombinationIdLi1EddLNS21_9ScaleType4KindE0ELNS_15FloatRoundStyleE2EdEENSB_ILi0ELi4EEELi1ELi1EEENS4_30GemmIdentityThreadblockSwizzleILi1EEELNS_8FillModeE2ELS1Q_1EEEEEvNT_6ParamsE --------------------------
	.section	.nv.shared._ZN7cutlass6KernelINS_4gemm6kernel15Rank2KUniversalINS1_11threadblock13MmaMultistageINS1_9GemmShapeILi128ELi64ELi16EEENS_9transform11threadblock28PredicatedTileAccessIteratorINS_11MatrixShapeILi128ELi16EEEdNS_6layout11ColumnMajorELi1ENS8_31PitchLinearWarpStripedThreadMapINS_16PitchLinearShapeILi128ELi16EEELi256ENSG_ILi16ELi2EEELi1EEENS_5ArrayIdLi1ELb1EEELb0ENSD_9NoPermuteEEENS9_25RegularTileAccessIteratorISC_dNSD_43ColumnMajorTensorOpMultiplicandCongruous64bELi1ESJ_Li8EEELNS_4arch14CacheOperation4KindE0ENSA_INSB_ILi16ELi64EEEdNSD_8RowMajorELi0ENSF_INSG_ILi64ELi16EEELi256ESI_Li1EEESL_Lb0ESM_EENSO_ISU_dNSD_40RowMajorTensorOpMultiplicandCongruous64bELi0ESX_Li8EEELST_0EdSV_NS4_9MmaPolicyINS1_4warp11MmaTensorOpINS6_ILi32ELi32ELi16EEEdSP_dSZ_dSV_NS12_17MmaTensorOpPolicyINSR_3MmaINS6_ILi8ELi8ELi4EEELi32EdSV_dSE_dSV_NSR_13OpMultiplyAddEEENSB_ILi1ELi1EEEEELi1ELb0EbEENSB_ILi0ELi0EEES1D_Li1EEELi3ELNS1_23SharedMemoryClearOptionE0EbEES1G_NS_8epilogue11threadblock8EpilogueIS7_S1C_Li1ENS1I_27PredicatedTileIteratorBlas3INS1I_26OutputTileOptimalThreadMapINS1I_15OutputTileShapeILi64ELi8ELi4ELi1ELi1EEENS1M_ILi1ELi4ELi1ELi1ELi4EEELi256ELi1ELi64EEEdLNS_8BlasModeE1EEENS1H_4warp24FragmentIteratorTensorOpIS14_S17_dNSK_IdLi2ELb1EEESV_EENS1S_20TileIteratorTensorOpIS14_S17_dSV_EENS1I_18SharedLoadIteratorINS1P_18CompactedThreadMapEdLi8EEENS1H_6thread17LinearCombinationIdLi1EddLNS21_9ScaleType4KindE0ELNS_15FloatRoundStyleE2EdEENSB_ILi0ELi4EEELi1ELi1EEENS4_30GemmIdentityThreadblockSwizzleILi1EEELNS_8FillModeE2ELS1Q_1EEEEEvNT_6ParamsE,"aw",@nobits
	.sectionflags	@""
	.align	16
	.zero		1024


//--------------------- .nv.shared.reserved.0     --------------------------
	.section	.nv.shared.reserved.0,"aw",@nobits
	.weak		__nv_reservedSMEM_offset_0_alias
	.size		__nv_reservedSMEM_offset_0_alias, 0, 0
	.other		__nv_reservedSMEM_offset_0_alias,@"STO_CUDA_RESERVED_SHARED STV_DEFAULT"
__nv_reservedSMEM_offset_0_alias:
	.zero		0


//--------------------- .nv.global                --------------------------
	.section	.nv.global,"aw",@nobits
.nv.global:
	.type		_ZN39_INTERNAL_fbf76720_4_k_cu_e2b4f83d_32644cute1_E,@object
	.size		_ZN39_INTERNAL_fbf76720_4_k_cu_e2b4f83d_32644cute1_E,(_ZN39_INTERNAL_fbf76720_4_k_cu_e2b4f83d_32644cuda3std3__45__cpo6cbeginE - _ZN39_INTERNAL_fbf76720_4_k_cu_e2b4f83d_32644cute1_E)
_ZN39_INTERNAL_fbf76720_4_k_cu_e2b4f83d_32644cute1_E:
	.zero		1
	.type		_ZN39_INTERNAL_fbf76720_4_k_cu_e2b4f83d_32644cuda3std3__45__cpo6cbeginE,@object
	.size		_ZN39_INTERNAL_fbf76720_4_k_cu_e2b4f83d_32644cuda3std3__45__cpo6cbeginE,(_ZN39_INTERNAL_fbf76720_4_k_cu_e2b4f83d_32644cuda3std3__48in_placeE - _ZN39_INTERNAL_fbf76720_4_k_cu_e2b4f83d_32644cuda3std3__45__cpo6cbeginE)
_ZN39_INTERNAL_fbf76720_4_k_cu_e2b4f83d_32644cuda3std3__45__cpo6cbeginE:
	.zero		1
	.type		_ZN39_INTERNAL_fbf76720_4_k_cu_e2b4f83d_32644cuda3std3__48in_placeE,@object
	.size		_ZN39_INTERNAL_fbf76720_4_k_cu_e2b4f83d_32644cuda3std3__48in_placeE,(_ZN39_INTERNAL_fbf76720_4_k_cu_e2b4f83d_32644cuda3std6ranges3__45__cpo9iter_moveE - _ZN39_INTERNAL_fbf76720_4_k_cu_e2b4f83d_32644cuda3std3__48in_placeE)
_ZN39_INTERNAL_fbf76720_4_k_cu_e2b4f83d_32644cuda3std3__48in_placeE:
	.zero		1
	.type		_ZN39_INTERNAL_fbf76720_4_k_cu_e2b4f83d_32644cuda3std6ranges3__45__cpo9iter_moveE,@object
	.size		_ZN39_INTERNAL_fbf76720_4_k_cu_e2b4f83d_32644cuda3std6ranges3__45__cpo9iter_moveE,(_ZN39_INTERNAL_fbf76720_4_k_cu_e2b4f83d_32644cuda3std3__45__cpo5beginE - _ZN39_INTERNAL_fbf76720_4_k_cu_e2b4f83d_32644cuda3std6ranges3__45__cpo9iter_moveE)
_ZN39_INTERNAL_fbf76720_4_k_cu_e2b4f83d_32644cuda3std6ranges3__45__cpo9iter_moveE:
	.zero		1
	.type		_ZN39_INTERNAL_fbf76720_4_k_cu_e2b4f83d_32644cuda3std3__45__cpo5beginE,@object
	.size		_ZN39_INTERNAL_fbf76720_4_k_cu_e2b4f83d_32644cuda3std3__45__cpo5beginE,(_ZN39_INTERNAL_fbf76720_4_k_cu_e2b4f83d_32644cuda3std3__441_GLOBAL__N__fbf76720_4_k_cu_e2b4f83d_32646ignoreE - _ZN39_INTERNAL_fbf76720_4_k_cu_e2b4f83d_32644cuda3std3__45__cpo5beginE)
_ZN39_INTERNAL_fbf76720_4_k_cu_e2b4f83d_32644cuda3std3__45__cpo5beginE:
	.zero		1
	.type		_ZN39_INTERNAL_fbf76720_4_k_cu_e2b4f83d_32644cuda3std3__441_GLOBAL__N__fbf76720_4_k_cu_e2b4f83d_32646ignoreE,@object
	.size		_ZN39_INTERNAL_fbf76720_4_k_cu_e2b4f83d_32644cuda3std3__441_GLOBAL__N__fbf76720_4_k_cu_e2b4f83d_32646ignoreE,(_ZN39_INTERNAL_fbf76720_4_k_cu_e2b4f83d_32644cute7productE - _ZN39_INTERNAL_fbf76720_4_k_cu_e2b4f83d_32644cuda3std3__441_GLOBAL__N__fbf76720_4_k_cu_e2b4f83d_32646ignoreE)
_ZN39_INTERNAL_fbf76720_4_k_cu_e2b4f83d_32644cuda3std3__441_GLOBAL__N__fbf76720_4_k_cu_e2b4f83d_32646ignoreE:
	.zero		1
	.type		_ZN39_INTERNAL_fbf76720_4_k_cu_e2b4f83d_32644cute7productE,@object
	.size		_ZN39_INTERNAL_fbf76720_4_k_cu_e2b4f83d_32644cute7productE,(_ZN39_INTERNAL_fbf76720_4_k_cu_e2b4f83d_32644cuda3std3__45__cpo3endE - _ZN39_INTERNAL_fbf76720_4_k_cu_e2b4f83d_32644cute7productE)
_ZN39_INTERNAL_fbf76720_4_k_cu_e2b4f83d_32644cute7productE:
	.zero		1
	.type		_ZN39_INTERNAL_fbf76720_4_k_cu_e2b4f83d_32644cuda3std3__45__cpo3endE,@object
	.size		_ZN39_INTERNAL_fbf76720_4_k_cu_e2b4f83d_32644cuda3std3__45__cpo3endE,(_ZN39_INTERNAL_fbf76720_4_k_cu_e2b4f83d_32644cuda3std3__419piecewise_constructE - _ZN39_INTERNAL_fbf76720_4_k_cu_e2b4f83d_32644cuda3std3__45__cpo3endE)
_ZN39_INTERNAL_fbf76720_4_k_cu_e2b4f83d_32644cuda3std3__45__cpo3endE:
	.zero		1
	.type		_ZN39_INTERNAL_fbf76720_4_k_cu_e2b4f83d_32644cuda3std3__419piecewise_constructE,@object
	.size		_ZN39_INTERNAL_fbf76720_4_k_cu_e2b4f83d_32644cuda3std3__419piecewise_constructE,(_ZN39_INTERNAL_fbf76720_4_k_cu_e2b4f83d_32644cuda3std3__45__cpo4cendE - _ZN39_INTERNAL_fbf76720_4_k_cu_e2b4f83d_32644cuda3std3__419piecewise_constructE)
_ZN39_INTERNAL_fbf76720_4_k_cu_e2b4f83d_32644cuda3std3__419piecewise_constructE:
	.zero		1
	.type		_ZN39_INTERNAL_fbf76720_4_k_cu_e2b4f83d_32644cuda3std3__45__cpo4cendE,@object
	.size		_ZN39_INTERNAL_fbf76720_4_k_cu_e2b4f83d_32644cuda3std3__45__cpo4cendE,(_ZN39_INTERNAL_fbf76720_4_k_cu_e2b4f83d_32644cuda3std6ranges3__45__cpo4swapE - _ZN39_INTERNAL_fbf76720_4_k_cu_e2b4f83d_32644cuda3std3__45__cpo4cendE)
_ZN39_INTERNAL_fbf76720_4_k_cu_e2b4f83d_32644cuda3std3__45__cpo4cendE:
	.zero		1
	.type		_ZN39_INTERNAL_fbf76720_4_k_cu_e2b4f83d_32644cuda3std6ranges3__45__cpo4swapE,@object
	.size		_ZN39_INTERNAL_fbf76720_4_k_cu_e2b4f83d_32644cuda3std6ranges3__45__cpo4swapE,(.L_7 - _ZN39_INTERNAL_fbf76720_4_k_cu_e2b4f83d_32644cuda3std6ranges3__45__cpo4swapE)
_ZN39_INTERNAL_fbf76720_4_k_cu_e2b4f83d_32644cuda3std6ranges3__45__cpo4swapE:
	.zero		1
.L_7:


//--------------------- .nv.constant0._ZN7cutlass6KernelINS_4gemm6kernel15Rank2KUniversalINS1_11threadblock13MmaMultistageINS1_9GemmShapeILi128ELi64ELi16EEENS_9transform11threadblock28PredicatedTileAccessIteratorINS_11MatrixShapeILi128ELi16EEEdNS_6layout11ColumnMajorELi1ENS8_31PitchLinearWarpStripedThreadMapINS_16PitchLinearShapeILi128ELi16EEELi256ENSG_ILi16ELi2EEELi1EEENS_5ArrayIdLi1ELb1EEELb0ENSD_9NoPermuteEEENS9_25RegularTileAccessIteratorISC_dNSD_43ColumnMajorTensorOpMultiplicandCongruous64bELi1ESJ_Li8EEELNS_4arch14CacheOperation4KindE0ENSA_INSB_ILi16ELi64EEEdNSD_8RowMajorELi0ENSF_INSG_ILi64ELi16EEELi256ESI_Li1EEESL_Lb0ESM_EENSO_ISU_dNSD_40RowMajorTensorOpMultiplicandCongruous64bELi0ESX_Li8EEELST_0EdSV_NS4_9MmaPolicyINS1_4warp11MmaTensorOpINS6_ILi32ELi32ELi16EEEdSP_dSZ_dSV_NS12_17MmaTensorOpPolicyINSR_3MmaINS6_ILi8ELi8ELi4EEELi32EdSV_dSE_dSV_NSR_13OpMultiplyAddEEENSB_ILi1ELi1EEEEELi1ELb0EbEENSB_ILi0ELi0EEES1D_Li1EEELi3ELNS1_23SharedMemoryClearOptionE0EbEES1G_NS_8epilogue11threadblock8EpilogueIS7_S1C_Li1ENS1I_27PredicatedTileIteratorBlas3INS1I_26OutputTileOptimalThreadMapINS1I_15OutputTileShapeILi64ELi8ELi4ELi1ELi1EEENS1M_ILi1ELi4ELi1ELi1ELi4EEELi256ELi1ELi64EEEdLNS_8BlasModeE1EEENS1H_4warp24FragmentIteratorTensorOpIS14_S17_dNSK_IdLi2ELb1EEESV_EENS1S_20TileIteratorTensorOpIS14_S17_dSV_EENS1I_18SharedLoadIteratorINS1P_18CompactedThreadMapEdLi8EEENS1H_6thread17LinearCombinationIdLi1EddLNS21_9ScaleType4KindE0ELNS_15FloatRoundStyleE2EdEENSB_ILi0ELi4EEELi1ELi1EEENS4_30GemmIdentityThreadblockSwizzleILi1EEELNS_8FillModeE2ELS1Q_1EEEEEvNT_6ParamsE --------------------------
	.section	.nv.constant0._ZN7cutlass6KernelINS_4gemm6kernel15Rank2KUniversalINS1_11threadblock13MmaMultistageINS1_9GemmShapeILi128ELi64ELi16EEENS_9transform11threadblock28PredicatedTileAccessIteratorINS_11MatrixShapeILi128ELi16EEEdNS_6layout11ColumnMajorELi1ENS8_31PitchLinearWarpStripedThreadMapINS_16PitchLinearShapeILi128ELi16EEELi256ENSG_ILi16ELi2EEELi1EEENS_5ArrayIdLi1ELb1EEELb0ENSD_9NoPermuteEEENS9_25RegularTileAccessIteratorISC_dNSD_43ColumnMajorTensorOpMultiplicandCongruous64bELi1ESJ_Li8EEELNS_4arch14CacheOperation4KindE0ENSA_INSB_ILi16ELi64EEEdNSD_8RowMajorELi0ENSF_INSG_ILi64ELi16EEELi256ESI_Li1EEESL_Lb0ESM_EENSO_ISU_dNSD_40RowMajorTensorOpMultiplicandCongruous64bELi0ESX_Li8EEELST_0EdSV_NS4_9MmaPolicyINS1_4warp11MmaTensorOpINS6_ILi32ELi32ELi16EEEdSP_dSZ_dSV_NS12_17MmaTensorOpPolicyINSR_3MmaINS6_ILi8ELi8ELi4EEELi32EdSV_dSE_dSV_NSR_13OpMultiplyAddEEENSB_ILi1ELi1EEEEELi1ELb0EbEENSB_ILi0ELi0EEES1D_Li1EEELi3ELNS1_23SharedMemoryClearOptionE0EbEES1G_NS_8epilogue11threadblock8EpilogueIS7_S1C_Li1ENS1I_27PredicatedTileIteratorBlas3INS1I_26OutputTileOptimalThreadMapINS1I_15OutputTileShapeILi64ELi8ELi4ELi1ELi1EEENS1M_ILi1ELi4ELi1ELi1ELi4EEELi256ELi1ELi64EEEdLNS_8BlasModeE1EEENS1H_4warp24FragmentIteratorTensorOpIS14_S17_dNSK_IdLi2ELb1EEESV_EENS1S_20TileIteratorTensorOpIS14_S17_dSV_EENS1I_18SharedLoadIteratorINS1P_18CompactedThreadMapEdLi8EEENS1H_6thread17LinearCombinationIdLi1EddLNS21_9ScaleType4KindE0ELNS_15FloatRoundStyleE2EdEENSB_ILi0ELi4EEELi1ELi1EEENS4_30GemmIdentityThreadblockSwizzleILi1EEELNS_8FillModeE2ELS1Q_1EEEEEvNT_6ParamsE,"a",@progbits
	.sectionflags	@""
	.align	4
.nv.constant0._ZN7cutlass6KernelINS_4gemm6kernel15Rank2KUniversalINS1_11threadblock13MmaMultistageINS1_9GemmShapeILi128ELi64ELi16EEENS_9transform11threadblock28PredicatedTileAccessIteratorINS_11MatrixShapeILi128ELi16EEEdNS_6layout11ColumnMajorELi1ENS8_31PitchLinearWarpStripedThreadMapINS_16PitchLinearShapeILi128ELi16EEELi256ENSG_ILi16ELi2EEELi1EEENS_5ArrayIdLi1ELb1EEELb0ENSD_9NoPermuteEEENS9_25RegularTileAccessIteratorISC_dNSD_43ColumnMajorTensorOpMultiplicandCongruous64bELi1ESJ_Li8EEELNS_4arch14CacheOperation4KindE0ENSA_INSB_ILi16ELi64EEEdNSD_8RowMajorELi0ENSF_INSG_ILi64ELi16EEELi256ESI_Li1EEESL_Lb0ESM_EENSO_ISU_dNSD_40RowMajorTensorOpMultiplicandCongruous64bELi0ESX_Li8EEELST_0EdSV_NS4_9MmaPolicyINS1_4warp11MmaTensorOpINS6_ILi32ELi32ELi16EEEdSP_dSZ_dSV_NS12_17MmaTensorOpPolicyINSR_3MmaINS6_ILi8ELi8ELi4EEELi32EdSV_dSE_dSV_NSR_13OpMultiplyAddEEENSB_ILi1ELi1EEEEELi1ELb0EbEENSB_ILi0ELi0EEES1D_Li1EEELi3ELNS1_23SharedMemoryClearOptionE0EbEES1G_NS_8epilogue11threadblock8EpilogueIS7_S1C_Li1ENS1I_27PredicatedTileIteratorBlas3INS1I_26OutputTileOptimalThreadMapINS1I_15OutputTileShapeILi64ELi8ELi4ELi1ELi1EEENS1M_ILi1ELi4ELi1ELi1ELi4EEELi256ELi1ELi64EEEdLNS_8BlasModeE1EEENS1H_4warp24FragmentIteratorTensorOpIS14_S17_dNSK_IdLi2ELb1EEESV_EENS1S_20TileIteratorTensorOpIS14_S17_dSV_EENS1I_18SharedLoadIteratorINS1P_18CompactedThreadMapEdLi8EEENS1H_6thread17LinearCombinationIdLi1EddLNS21_9ScaleType4KindE0ELNS_15FloatRoundStyleE2EdEENSB_ILi0ELi4EEELi1ELi1EEENS4_30GemmIdentityThreadblockSwizzleILi1EEELNS_8FillModeE2ELS1Q_1EEEEEvNT_6ParamsE:
	.zero		960


//--------------------- SYMBOLS --------------------------

	.type		.nv.reservedSmem.offset0,@object
	.size		.nv.reservedSmem.offset0,0x4
